//
// Generated by NVIDIA NVVM Compiler
//
// Compiler Build ID: CL-36424714
// Cuda compilation tools, release 13.0, V13.0.88
// Based on NVVM 20.0.0
//

.version 9.0
.target sm_100
.address_size 64

	// .globl	_Z19undistortCudaKernelPhS_iii

.visible .entry _Z19undistortCudaKernelPhS_iii(
	.param .u64 .ptr .align 1 _Z19undistortCudaKernelPhS_iii_param_0,
	.param .u64 .ptr .align 1 _Z19undistortCudaKernelPhS_iii_param_1,
	.param .u32 _Z19undistortCudaKernelPhS_iii_param_2,
	.param .u32 _Z19undistortCudaKernelPhS_iii_param_3,
	.param .u32 _Z19undistortCudaKernelPhS_iii_param_4
)
{
	.reg .pred 	%p<9>;
	.reg .b16 	%rs<14>;
	.reg .b32 	%r<26>;
	.reg .b32 	%f<75>;
	.reg .b64 	%rd<16>;

	ld.param.u64 	%rd2, [_Z19undistortCudaKernelPhS_iii_param_0];
	ld.param.u64 	%rd3, [_Z19undistortCudaKernelPhS_iii_param_1];
	ld.param.u32 	%r4, [_Z19undistortCudaKernelPhS_iii_param_2];
	ld.param.u32 	%r7, [_Z19undistortCudaKernelPhS_iii_param_3];
	ld.param.u32 	%r6, [_Z19undistortCudaKernelPhS_iii_param_4];
	cvta.to.global.u64 	%rd1, %rd3;
	mov.u32 	%r8, %ctaid.x;
	mov.u32 	%r9, %ntid.x;
	mov.u32 	%r10, %tid.x;
	mad.lo.s32 	%r1, %r8, %r9, %r10;
	mov.u32 	%r11, %ctaid.y;
	mov.u32 	%r12, %ntid.y;
	mov.u32 	%r13, %tid.y;
	mad.lo.s32 	%r14, %r11, %r12, %r13;
	setp.ge.s32 	%p1, %r1, %r4;
	setp.ge.s32 	%p2, %r14, %r7;
	or.pred  	%p3, %p1, %p2;
	@%p3 bra 	$L__BB0_6;
	cvt.rn.f32.s32 	%f3, %r1;
	add.f32 	%f4, %f3, 0fC4E7F46E;
	div.rn.f32 	%f5, %f4, 0f4540F945;
	cvt.rn.f32.u32 	%f6, %r14;
	add.f32 	%f7, %f6, 0fC48314DD;
	div.rn.f32 	%f8, %f7, 0f4541020F;
	mul.f32 	%f9, %f8, %f8;
	fma.rn.f32 	%f10, %f5, %f5, %f9;
	sqrt.rn.f32 	%f11, %f10;
	mul.f32 	%f12, %f11, 0f3CD3C478;
	fma.rn.f32 	%f13, %f11, %f12, 0f3F800000;
	mul.f32 	%f14, %f11, 0f3E7847A9;
	mul.f32 	%f15, %f11, %f14;
	mul.f32 	%f16, %f11, %f15;
	fma.rn.f32 	%f17, %f11, %f16, %f13;
	mul.f32 	%f18, %f11, 0fBF0E44BB;
	mul.f32 	%f19, %f11, %f18;
	mul.f32 	%f20, %f11, %f19;
	mul.f32 	%f21, %f11, %f20;
	mul.f32 	%f22, %f11, %f21;
	fma.rn.f32 	%f23, %f11, %f22, %f17;
	mul.f32 	%f24, %f5, %f23;
	mul.f32 	%f25, %f5, 0f3B60DB33;
	fma.rn.f32 	%f26, %f8, %f25, %f24;
	mul.f32 	%f27, %f11, %f11;
	add.f32 	%f28, %f5, %f5;
	fma.rn.f32 	%f29, %f5, %f28, %f27;
	fma.rn.f32 	%f30, %f29, 0fB7B3144E, %f26;
	mul.f32 	%f31, %f8, %f23;
	add.f32 	%f32, %f8, %f8;
	fma.rn.f32 	%f33, %f8, %f32, %f27;
	fma.rn.f32 	%f34, %f33, 0f3AE0DB33, %f31;
	mul.f32 	%f35, %f5, 0fB833144E;
	fma.rn.f32 	%f36, %f8, %f35, %f34;
	fma.rn.f32 	%f1, %f30, 0f4540F945, 0f44E7F46E;
	fma.rn.f32 	%f37, %f36, 0f4541020F, 0f448314DD;
	mad.lo.s32 	%r15, %r4, %r14, %r1;
	mul.lo.s32 	%r3, %r15, %r6;
	setp.ltu.f32 	%p4, %f1, 0f00000000;
	setp.ltu.f32 	%p5, %f37, 0f00000000;
	or.pred  	%p6, %p4, %p5;
	@%p6 bra 	$L__BB0_5;
	add.s32 	%r16, %r4, -1;
	cvt.rn.f32.s32 	%f38, %r16;
	setp.geu.f32 	%p7, %f1, %f38;
	@%p7 bra 	$L__BB0_5;
	add.s32 	%r17, %r7, -1;
	cvt.rn.f32.u32 	%f39, %r17;
	setp.geu.f32 	%p8, %f37, %f39;
	@%p8 bra 	$L__BB0_5;
	cvt.rzi.s32.f32 	%r18, %f1;
	cvt.rzi.s32.f32 	%r19, %f37;
	cvt.rn.f32.s32 	%f40, %r18;
	sub.f32 	%f41, %f1, %f40;
	cvt.rn.f32.s32 	%f42, %r19;
	sub.f32 	%f43, %f37, %f42;
	mad.lo.s32 	%r20, %r19, %r4, %r18;
	mul.lo.s32 	%r21, %r20, %r6;
	cvt.s64.s32 	%rd6, %r21;
	cvta.to.global.u64 	%rd7, %rd2;
	add.s64 	%rd8, %rd7, %rd6;
	cvt.s64.s32 	%rd9, %r6;
	add.s64 	%rd10, %rd8, %rd9;
	mul.lo.s32 	%r22, %r6, %r4;
	cvt.s64.s32 	%rd11, %r22;
	add.s64 	%rd12, %rd8, %rd11;
	add.s64 	%rd13, %rd12, %rd9;
	mov.f32 	%f44, 0f3F800000;
	sub.f32 	%f45, %f44, %f41;
	sub.f32 	%f46, %f44, %f43;
	mul.f32 	%f47, %f45, %f46;
	ld.global.u8 	%rs2, [%rd8];
	cvt.rn.f32.u16 	%f48, %rs2;
	mul.f32 	%f49, %f41, %f46;
	ld.global.u8 	%rs3, [%rd10];
	cvt.rn.f32.u16 	%f50, %rs3;
	mul.f32 	%f51, %f49, %f50;
	fma.rn.f32 	%f52, %f47, %f48, %f51;
	mul.f32 	%f53, %f43, %f45;
	ld.global.u8 	%rs4, [%rd12];
	cvt.rn.f32.u16 	%f54, %rs4;
	fma.rn.f32 	%f55, %f53, %f54, %f52;
	mul.f32 	%f56, %f41, %f43;
	ld.global.u8 	%rs5, [%rd13];
	cvt.rn.f32.u16 	%f57, %rs5;
	fma.rn.f32 	%f58, %f56, %f57, %f55;
	ld.global.u8 	%rs6, [%rd8+1];
	cvt.rn.f32.u16 	%f59, %rs6;
	ld.global.u8 	%rs7, [%rd10+1];
	cvt.rn.f32.u16 	%f60, %rs7;
	mul.f32 	%f61, %f49, %f60;
	fma.rn.f32 	%f62, %f47, %f59, %f61;
	ld.global.u8 	%rs8, [%rd12+1];
	cvt.rn.f32.u16 	%f63, %rs8;
	fma.rn.f32 	%f64, %f53, %f63, %f62;
	ld.global.u8 	%rs9, [%rd13+1];
	cvt.rn.f32.u16 	%f65, %rs9;
	fma.rn.f32 	%f66, %f56, %f65, %f64;
	ld.global.u8 	%rs10, [%rd8+2];
	cvt.rn.f32.u16 	%f67, %rs10;
	ld.global.u8 	%rs11, [%rd10+2];
	cvt.rn.f32.u16 	%f68, %rs11;
	mul.f32 	%f69, %f49, %f68;
	fma.rn.f32 	%f70, %f47, %f67, %f69;
	ld.global.u8 	%rs12, [%rd12+2];
	cvt.rn.f32.u16 	%f71, %rs12;
	fma.rn.f32 	%f72, %f53, %f71, %f70;
	ld.global.u8 	%rs13, [%rd13+2];
	cvt.rn.f32.u16 	%f73, %rs13;
	fma.rn.f32 	%f74, %f56, %f73, %f72;
	cvt.rzi.u32.f32 	%r23, %f58;
	cvt.s64.s32 	%rd14, %r3;
	add.s64 	%rd15, %rd1, %rd14;
	st.global.u8 	[%rd15], %r23;
	cvt.rzi.u32.f32 	%r24, %f66;
	st.global.u8 	[%rd15+1], %r24;
	cvt.rzi.u32.f32 	%r25, %f74;
	st.global.u8 	[%rd15+2], %r25;
	bra.uni 	$L__BB0_6;
$L__BB0_5:
	cvt.s64.s32 	%rd4, %r3;
	add.s64 	%rd5, %rd1, %rd4;
	mov.b16 	%rs1, 0;
	st.global.u8 	[%rd5], %rs1;
	st.global.u8 	[%rd5+1], %rs1;
	st.global.u8 	[%rd5+2], %rs1;
$L__BB0_6:
	ret;

}
	// .globl	_Z20homographyCudaKernelPhS_iiii
.visible .entry _Z20homographyCudaKernelPhS_iiii(
	.param .u64 .ptr .align 1 _Z20homographyCudaKernelPhS_iiii_param_0,
	.param .u64 .ptr .align 1 _Z20homographyCudaKernelPhS_iiii_param_1,
	.param .u32 _Z20homographyCudaKernelPhS_iiii_param_2,
	.param .u32 _Z20homographyCudaKernelPhS_iiii_param_3,
	.param .u32 _Z20homographyCudaKernelPhS_iiii_param_4,
	.param .u32 _Z20homographyCudaKernelPhS_iiii_param_5
)
{
	.reg .pred 	%p<12>;
	.reg .b16 	%rs<14>;
	.reg .b32 	%r<27>;
	.reg .b32 	%f<105>;
	.reg .b64 	%rd<16>;

	ld.param.u64 	%rd2, [_Z20homographyCudaKernelPhS_iiii_param_0];
	ld.param.u64 	%rd3, [_Z20homographyCudaKernelPhS_iiii_param_1];
	ld.param.u32 	%r4, [_Z20homographyCudaKernelPhS_iiii_param_2];
	ld.param.u32 	%r8, [_Z20homographyCudaKernelPhS_iiii_param_3];
	ld.param.u32 	%r6, [_Z20homographyCudaKernelPhS_iiii_param_4];
	ld.param.u32 	%r7, [_Z20homographyCudaKernelPhS_iiii_param_5];
	cvta.to.global.u64 	%rd1, %rd3;
	mov.u32 	%r9, %ctaid.x;
	mov.u32 	%r10, %ntid.x;
	mov.u32 	%r11, %tid.x;
	mad.lo.s32 	%r1, %r9, %r10, %r11;
	mov.u32 	%r12, %ctaid.y;
	mov.u32 	%r13, %ntid.y;
	mov.u32 	%r14, %tid.y;
	mad.lo.s32 	%r15, %r12, %r13, %r14;
	setp.ge.s32 	%p1, %r1, %r4;
	setp.ge.s32 	%p2, %r15, %r8;
	or.pred  	%p3, %p1, %p2;
	@%p3 bra 	$L__BB1_12;
	mov.f32 	%f104, 0f3F7E0D25;
	mov.f32 	%f103, 0fB783424D;
	mov.f32 	%f102, 0f373DBACD;
	mov.f32 	%f101, 0f45028645;
	mov.f32 	%f100, 0fBF8132E2;
	mov.f32 	%f99, 0f3D22AB19;
	mov.f32 	%f98, 0fBF78FB23;
	mov.f32 	%f97, 0fBD6FDE34;
	mov.f32 	%f96, 0f456B6B4E;
	setp.eq.s32 	%p4, %r7, 1;
	@%p4 bra 	$L__BB1_7;
	setp.eq.s32 	%p5, %r7, 2;
	@%p5 bra 	$L__BB1_6;
	setp.eq.s32 	%p6, %r7, 3;
	@%p6 bra 	$L__BB1_5;
	mov.f32 	%f104, 0f3F7FF060;
	mov.f32 	%f103, 0fB71A56EC;
	mov.f32 	%f102, 0f373AED83;
	mov.f32 	%f101, 0fC14AB241;
	mov.f32 	%f100, 0f3F803186;
	mov.f32 	%f99, 0fBB52191F;
	mov.f32 	%f98, 0f3F840D80;
	mov.f32 	%f97, 0fBA9F8CE5;
	mov.f32 	%f96, 0fC203B055;
	bra.uni 	$L__BB1_7;
$L__BB1_5:
	mov.f32 	%f104, 0f3F7FDCD8;
	mov.f32 	%f103, 0fB6FC9942;
	mov.f32 	%f102, 0f36EFC4FC;
	mov.f32 	%f101, 0f422A390C;
	mov.f32 	%f100, 0f3F7F202B;
	mov.f32 	%f99, 0fBC22E492;
	mov.f32 	%f98, 0f3F82466E;
	mov.f32 	%f97, 0f3B82161A;
	mov.f32 	%f96, 0fC1F63575;
	bra.uni 	$L__BB1_7;
$L__BB1_6:
	mov.f32 	%f104, 0f3F792941;
	mov.f32 	%f103, 0fB72419EC;
	mov.f32 	%f102, 0f37593C9F;
	mov.f32 	%f101, 0f45010D5A;
	mov.f32 	%f100, 0fBF7E9847;
	mov.f32 	%f99, 0f3D6D36B5;
	mov.f32 	%f98, 0fBF75BE48;
	mov.f32 	%f97, 0fBD827A64;
	mov.f32 	%f96, 0f456D0CFB;
$L__BB1_7:
	cvt.rn.f32.s32 	%f48, %r1;
	mul.f32 	%f49, %f98, %f48;
	cvt.rn.f32.u32 	%f50, %r15;
	fma.rn.f32 	%f51, %f97, %f50, %f49;
	add.f32 	%f52, %f96, %f51;
	mul.f32 	%f53, %f100, %f50;
	fma.rn.f32 	%f54, %f99, %f48, %f53;
	add.f32 	%f55, %f101, %f54;
	mul.f32 	%f56, %f103, %f50;
	fma.rn.f32 	%f57, %f102, %f48, %f56;
	add.f32 	%f58, %f104, %f57;
	div.rn.f32 	%f10, %f52, %f58;
	div.rn.f32 	%f11, %f55, %f58;
	mad.lo.s32 	%r16, %r4, %r15, %r1;
	mul.lo.s32 	%r3, %r16, %r6;
	setp.ltu.f32 	%p7, %f10, 0f00000000;
	setp.ltu.f32 	%p8, %f11, 0f00000000;
	or.pred  	%p9, %p7, %p8;
	@%p9 bra 	$L__BB1_11;
	add.s32 	%r17, %r4, -1;
	cvt.rn.f32.s32 	%f59, %r17;
	setp.geu.f32 	%p10, %f10, %f59;
	@%p10 bra 	$L__BB1_11;
	add.s32 	%r18, %r8, -1;
	cvt.rn.f32.u32 	%f60, %r18;
	setp.geu.f32 	%p11, %f11, %f60;
	@%p11 bra 	$L__BB1_11;
	cvt.rzi.s32.f32 	%r19, %f10;
	cvt.rzi.s32.f32 	%r20, %f11;
	cvt.rn.f32.s32 	%f61, %r19;
	sub.f32 	%f62, %f10, %f61;
	cvt.rn.f32.s32 	%f63, %r20;
	sub.f32 	%f64, %f11, %f63;
	mad.lo.s32 	%r21, %r20, %r4, %r19;
	mul.lo.s32 	%r22, %r21, %r6;
	cvt.s64.s32 	%rd6, %r22;
	cvta.to.global.u64 	%rd7, %rd2;
	add.s64 	%rd8, %rd7, %rd6;
	cvt.s64.s32 	%rd9, %r6;
	add.s64 	%rd10, %rd8, %rd9;
	mul.lo.s32 	%r23, %r6, %r4;
	cvt.s64.s32 	%rd11, %r23;
	add.s64 	%rd12, %rd8, %rd11;
	add.s64 	%rd13, %rd12, %rd9;
	mov.f32 	%f65, 0f3F800000;
	sub.f32 	%f66, %f65, %f62;
	sub.f32 	%f67, %f65, %f64;
	mul.f32 	%f68, %f66, %f67;
	ld.global.u8 	%rs2, [%rd8];
	cvt.rn.f32.u16 	%f69, %rs2;
	mul.f32 	%f70, %f62, %f67;
	ld.global.u8 	%rs3, [%rd10];
	cvt.rn.f32.u16 	%f71, %rs3;
	mul.f32 	%f72, %f70, %f71;
	fma.rn.f32 	%f73, %f68, %f69, %f72;
	mul.f32 	%f74, %f64, %f66;
	ld.global.u8 	%rs4, [%rd12];
	cvt.rn.f32.u16 	%f75, %rs4;
	fma.rn.f32 	%f76, %f74, %f75, %f73;
	mul.f32 	%f77, %f62, %f64;
	ld.global.u8 	%rs5, [%rd13];
	cvt.rn.f32.u16 	%f78, %rs5;
	fma.rn.f32 	%f79, %f77, %f78, %f76;
	ld.global.u8 	%rs6, [%rd8+1];
	cvt.rn.f32.u16 	%f80, %rs6;
	ld.global.u8 	%rs7, [%rd10+1];
	cvt.rn.f32.u16 	%f81, %rs7;
	mul.f32 	%f82, %f70, %f81;
	fma.rn.f32 	%f83, %f68, %f80, %f82;
	ld.global.u8 	%rs8, [%rd12+1];
	cvt.rn.f32.u16 	%f84, %rs8;
	fma.rn.f32 	%f85, %f74, %f84, %f83;
	ld.global.u8 	%rs9, [%rd13+1];
	cvt.rn.f32.u16 	%f86, %rs9;
	fma.rn.f32 	%f87, %f77, %f86, %f85;
	ld.global.u8 	%rs10, [%rd8+2];
	cvt.rn.f32.u16 	%f88, %rs10;
	ld.global.u8 	%rs11, [%rd10+2];
	cvt.rn.f32.u16 	%f89, %rs11;
	mul.f32 	%f90, %f70, %f89;
	fma.rn.f32 	%f91, %f68, %f88, %f90;
	ld.global.u8 	%rs12, [%rd12+2];
	cvt.rn.f32.u16 	%f92, %rs12;
	fma.rn.f32 	%f93, %f74, %f92, %f91;
	ld.global.u8 	%rs13, [%rd13+2];
	cvt.rn.f32.u16 	%f94, %rs13;
	fma.rn.f32 	%f95, %f77, %f94, %f93;
	cvt.rzi.u32.f32 	%r24, %f79;
	cvt.s64.s32 	%rd14, %r3;
	add.s64 	%rd15, %rd1, %rd14;
	st.global.u8 	[%rd15], %r24;
	cvt.rzi.u32.f32 	%r25, %f87;
	st.global.u8 	[%rd15+1], %r25;
	cvt.rzi.u32.f32 	%r26, %f95;
	st.global.u8 	[%rd15+2], %r26;
	bra.uni 	$L__BB1_12;
$L__BB1_11:
	cvt.s64.s32 	%rd4, %r3;
	add.s64 	%rd5, %rd1, %rd4;
	mov.b16 	%rs1, 0;
	st.global.u8 	[%rd5], %rs1;
	st.global.u8 	[%rd5+1], %rs1;
	st.global.u8 	[%rd5+2], %rs1;
$L__BB1_12:
	ret;

}
	// .globl	_Z7nothingPhS_iii
.visible .entry _Z7nothingPhS_iii(
	.param .u64 .ptr .align 1 _Z7nothingPhS_iii_param_0,
	.param .u64 .ptr .align 1 _Z7nothingPhS_iii_param_1,
	.param .u32 _Z7nothingPhS_iii_param_2,
	.param .u32 _Z7nothingPhS_iii_param_3,
	.param .u32 _Z7nothingPhS_iii_param_4
)
{
	.reg .pred 	%p<4>;
	.reg .b16 	%rs<4>;
	.reg .b32 	%r<16>;
	.reg .b64 	%rd<8>;

	ld.param.u64 	%rd1, [_Z7nothingPhS_iii_param_0];
	ld.param.u64 	%rd2, [_Z7nothingPhS_iii_param_1];
	ld.param.u32 	%r3, [_Z7nothingPhS_iii_param_2];
	ld.param.u32 	%r5, [_Z7nothingPhS_iii_param_3];
	ld.param.u32 	%r4, [_Z7nothingPhS_iii_param_4];
	mov.u32 	%r7, %ctaid.x;
	mov.u32 	%r8, %ntid.x;
	mov.u32 	%r9, %tid.x;
	mad.lo.s32 	%r1, %r7, %r8, %r9;
	mov.u32 	%r10, %ctaid.y;
	mov.u32 	%r11, %ntid.y;
	mov.u32 	%r12, %tid.y;
	mad.lo.s32 	%r13, %r10, %r11, %r12;
	setp.ge.s32 	%p1, %r1, %r3;
	setp.ge.s32 	%p2, %r13, %r5;
	or.pred  	%p3, %p1, %p2;
	@%p3 bra 	$L__BB2_2;
	cvta.to.global.u64 	%rd3, %rd2;
	cvta.to.global.u64 	%rd4, %rd1;
	mad.lo.s32 	%r14, %r3, %r13, %r1;
	mul.lo.s32 	%r15, %r14, %r4;
	cvt.s64.s32 	%rd5, %r15;
	add.s64 	%rd6, %rd3, %rd5;
	ld.global.u8 	%rs1, [%rd6];
	add.s64 	%rd7, %rd4, %rd5;
	st.global.u8 	[%rd7], %rs1;
	ld.global.u8 	%rs2, [%rd6+1];
	st.global.u8 	[%rd7+1], %rs2;
	ld.global.u8 	%rs3, [%rd6+2];
	st.global.u8 	[%rd7+2], %rs3;
$L__BB2_2:
	ret;

}
	// .globl	_Z21encodeImageCudaKernelPhS_S_S_S_iiiiii
.visible .entry _Z21encodeImageCudaKernelPhS_S_S_S_iiiiii(
	.param .u64 .ptr .align 1 _Z21encodeImageCudaKernelPhS_S_S_S_iiiiii_param_0,
	.param .u64 .ptr .align 1 _Z21encodeImageCudaKernelPhS_S_S_S_iiiiii_param_1,
	.param .u64 .ptr .align 1 _Z21encodeImageCudaKernelPhS_S_S_S_iiiiii_param_2,
	.param .u64 .ptr .align 1 _Z21encodeImageCudaKernelPhS_S_S_S_iiiiii_param_3,
	.param .u64 .ptr .align 1 _Z21encodeImageCudaKernelPhS_S_S_S_iiiiii_param_4,
	.param .u32 _Z21encodeImageCudaKernelPhS_S_S_S_iiiiii_param_5,
	.param .u32 _Z21encodeImageCudaKernelPhS_S_S_S_iiiiii_param_6,
	.param .u32 _Z21encodeImageCudaKernelPhS_S_S_S_iiiiii_param_7,
	.param .u32 _Z21encodeImageCudaKernelPhS_S_S_S_iiiiii_param_8,
	.param .u32 _Z21encodeImageCudaKernelPhS_S_S_S_iiiiii_param_9,
	.param .u32 _Z21encodeImageCudaKernelPhS_S_S_S_iiiiii_param_10
)
{
	.reg .pred 	%p<14>;
	.reg .b16 	%rs<13>;
	.reg .b32 	%r<84>;
	.reg .b64 	%rd<27>;

	ld.param.u64 	%rd6, [_Z21encodeImageCudaKernelPhS_S_S_S_iiiiii_param_0];
	ld.param.u64 	%rd2, [_Z21encodeImageCudaKernelPhS_S_S_S_iiiiii_param_1];
	ld.param.u64 	%rd3, [_Z21encodeImageCudaKernelPhS_S_S_S_iiiiii_param_2];
	ld.param.u64 	%rd4, [_Z21encodeImageCudaKernelPhS_S_S_S_iiiiii_param_3];
	ld.param.u64 	%rd5, [_Z21encodeImageCudaKernelPhS_S_S_S_iiiiii_param_4];
	ld.param.u32 	%r10, [_Z21encodeImageCudaKernelPhS_S_S_S_iiiiii_param_5];
	ld.param.u32 	%r11, [_Z21encodeImageCudaKernelPhS_S_S_S_iiiiii_param_6];
	ld.param.u32 	%r12, [_Z21encodeImageCudaKernelPhS_S_S_S_iiiiii_param_7];
	ld.param.u32 	%r13, [_Z21encodeImageCudaKernelPhS_S_S_S_iiiiii_param_8];
	ld.param.u32 	%r16, [_Z21encodeImageCudaKernelPhS_S_S_S_iiiiii_param_9];
	ld.param.u32 	%r15, [_Z21encodeImageCudaKernelPhS_S_S_S_iiiiii_param_10];
	cvta.to.global.u64 	%rd1, %rd6;
	mov.u32 	%r17, %ctaid.x;
	mov.u32 	%r18, %ntid.x;
	mov.u32 	%r19, %tid.x;
	mad.lo.s32 	%r1, %r17, %r18, %r19;
	mov.u32 	%r20, %ctaid.y;
	mov.u32 	%r21, %ntid.y;
	mov.u32 	%r22, %tid.y;
	mad.lo.s32 	%r23, %r20, %r21, %r22;
	shl.b32 	%r24, %r13, 1;
	setp.ge.s32 	%p1, %r1, %r24;
	shl.b32 	%r25, %r16, 1;
	setp.ge.s32 	%p2, %r23, %r25;
	or.pred  	%p3, %p1, %p2;
	@%p3 bra 	$L__BB3_9;
	shr.u32 	%r26, %r10, 31;
	add.s32 	%r27, %r10, %r26;
	shr.s32 	%r28, %r27, 1;
	shr.u32 	%r29, %r13, 31;
	add.s32 	%r30, %r13, %r29;
	shr.s32 	%r31, %r30, 1;
	sub.s32 	%r3, %r28, %r31;
	shr.u32 	%r32, %r11, 31;
	add.s32 	%r33, %r11, %r32;
	shr.s32 	%r34, %r33, 1;
	shr.u32 	%r35, %r16, 31;
	add.s32 	%r36, %r16, %r35;
	shr.s32 	%r37, %r36, 1;
	sub.s32 	%r4, %r34, %r37;
	mul.lo.s32 	%r38, %r23, %r13;
	shl.b32 	%r39, %r38, 1;
	add.s32 	%r40, %r39, %r1;
	mul.lo.s32 	%r5, %r40, %r12;
	shr.u32 	%r41, %r1, 31;
	add.s32 	%r42, %r1, %r41;
	and.b32  	%r43, %r42, -2;
	sub.s32 	%r6, %r1, %r43;
	and.b32  	%r7, %r23, 1;
	shr.s32 	%r8, %r42, 1;
	shr.u32 	%r9, %r23, 1;
	or.b32  	%r44, %r6, %r7;
	setp.ne.s32 	%p4, %r44, 0;
	@%p4 bra 	$L__BB3_3;
	add.s32 	%r75, %r3, %r8;
	shr.u32 	%r76, %r15, 31;
	add.s32 	%r77, %r15, %r76;
	shr.s32 	%r78, %r77, 1;
	add.s32 	%r79, %r75, %r78;
	add.s32 	%r80, %r4, %r9;
	add.s32 	%r81, %r80, %r78;
	mad.lo.s32 	%r82, %r81, %r10, %r79;
	mul.lo.s32 	%r83, %r82, %r12;
	cvt.s64.s32 	%rd22, %r83;
	cvta.to.global.u64 	%rd23, %rd2;
	add.s64 	%rd24, %rd23, %rd22;
	ld.global.u8 	%rs10, [%rd24];
	cvt.s64.s32 	%rd25, %r5;
	add.s64 	%rd26, %rd1, %rd25;
	st.global.u8 	[%rd26], %rs10;
	ld.global.u8 	%rs11, [%rd24+1];
	st.global.u8 	[%rd26+1], %rs11;
	ld.global.u8 	%rs12, [%rd24+2];
	st.global.u8 	[%rd26+2], %rs12;
	bra.uni 	$L__BB3_9;
$L__BB3_3:
	setp.ne.s32 	%p5, %r7, 0;
	setp.ne.s32 	%p6, %r6, 1;
	or.pred  	%p7, %p6, %p5;
	@%p7 bra 	$L__BB3_5;
	add.s32 	%r66, %r3, %r8;
	shr.u32 	%r67, %r15, 31;
	add.s32 	%r68, %r15, %r67;
	shr.s32 	%r69, %r68, 1;
	sub.s32 	%r70, %r66, %r69;
	add.s32 	%r71, %r4, %r9;
	add.s32 	%r72, %r71, %r69;
	mad.lo.s32 	%r73, %r72, %r10, %r70;
	mul.lo.s32 	%r74, %r73, %r12;
	cvt.s64.s32 	%rd17, %r74;
	cvta.to.global.u64 	%rd18, %rd3;
	add.s64 	%rd19, %rd18, %rd17;
	ld.global.u8 	%rs7, [%rd19];
	cvt.s64.s32 	%rd20, %r5;
	add.s64 	%rd21, %rd1, %rd20;
	st.global.u8 	[%rd21], %rs7;
	ld.global.u8 	%rs8, [%rd19+1];
	st.global.u8 	[%rd21+1], %rs8;
	ld.global.u8 	%rs9, [%rd19+2];
	st.global.u8 	[%rd21+2], %rs9;
	bra.uni 	$L__BB3_9;
$L__BB3_5:
	setp.ne.s32 	%p8, %r6, 0;
	setp.eq.s32 	%p9, %r7, 0;
	or.pred  	%p10, %p8, %p9;
	@%p10 bra 	$L__BB3_7;
	add.s32 	%r57, %r3, %r8;
	shr.u32 	%r58, %r15, 31;
	add.s32 	%r59, %r15, %r58;
	shr.s32 	%r60, %r59, 1;
	add.s32 	%r61, %r57, %r60;
	add.s32 	%r62, %r4, %r9;
	sub.s32 	%r63, %r62, %r60;
	mad.lo.s32 	%r64, %r63, %r10, %r61;
	mul.lo.s32 	%r65, %r64, %r12;
	cvt.s64.s32 	%rd12, %r65;
	cvta.to.global.u64 	%rd13, %rd4;
	add.s64 	%rd14, %rd13, %rd12;
	ld.global.u8 	%rs4, [%rd14];
	cvt.s64.s32 	%rd15, %r5;
	add.s64 	%rd16, %rd1, %rd15;
	st.global.u8 	[%rd16], %rs4;
	ld.global.u8 	%rs5, [%rd14+1];
	st.global.u8 	[%rd16+1], %rs5;
	ld.global.u8 	%rs6, [%rd14+2];
	st.global.u8 	[%rd16+2], %rs6;
	bra.uni 	$L__BB3_9;
$L__BB3_7:
	setp.eq.s32 	%p11, %r7, 0;
	setp.ne.s32 	%p12, %r6, 1;
	or.pred  	%p13, %p12, %p11;
	@%p13 bra 	$L__BB3_9;
	add.s32 	%r48, %r3, %r8;
	shr.u32 	%r49, %r15, 31;
	add.s32 	%r50, %r15, %r49;
	shr.s32 	%r51, %r50, 1;
	sub.s32 	%r52, %r48, %r51;
	add.s32 	%r53, %r4, %r9;
	sub.s32 	%r54, %r53, %r51;
	mad.lo.s32 	%r55, %r54, %r10, %r52;
	mul.lo.s32 	%r56, %r55, %r12;
	cvt.s64.s32 	%rd7, %r56;
	cvta.to.global.u64 	%rd8, %rd5;
	add.s64 	%rd9, %rd8, %rd7;
	ld.global.u8 	%rs1, [%rd9];
	cvt.s64.s32 	%rd10, %r5;
	add.s64 	%rd11, %rd1, %rd10;
	st.global.u8 	[%rd11], %rs1;
	ld.global.u8 	%rs2, [%rd9+1];
	st.global.u8 	[%rd11+1], %rs2;
	ld.global.u8 	%rs3, [%rd9+2];
	st.global.u8 	[%rd11+2], %rs3;
$L__BB3_9:
	ret;

}
	// .globl	_Z16calMapCudaKernelP6float2iiiiii
.visible .entry _Z16calMapCudaKernelP6float2iiiiii(
	.param .u64 .ptr .align 1 _Z16calMapCudaKernelP6float2iiiiii_param_0,
	.param .u32 _Z16calMapCudaKernelP6float2iiiiii_param_1,
	.param .u32 _Z16calMapCudaKernelP6float2iiiiii_param_2,
	.param .u32 _Z16calMapCudaKernelP6float2iiiiii_param_3,
	.param .u32 _Z16calMapCudaKernelP6float2iiiiii_param_4,
	.param .u32 _Z16calMapCudaKernelP6float2iiiiii_param_5,
	.param .u32 _Z16calMapCudaKernelP6float2iiiiii_param_6
)
{
	.reg .pred 	%p<26>;
	.reg .b32 	%r<81>;
	.reg .b32 	%f<124>;
	.reg .b64 	%rd<5>;

	ld.param.u64 	%rd2, [_Z16calMapCudaKernelP6float2iiiiii_param_0];
	ld.param.u32 	%r19, [_Z16calMapCudaKernelP6float2iiiiii_param_1];
	ld.param.u32 	%r20, [_Z16calMapCudaKernelP6float2iiiiii_param_2];
	ld.param.u32 	%r21, [_Z16calMapCudaKernelP6float2iiiiii_param_4];
	ld.param.u32 	%r24, [_Z16calMapCudaKernelP6float2iiiiii_param_5];
	ld.param.u32 	%r23, [_Z16calMapCudaKernelP6float2iiiiii_param_6];
	mov.u32 	%r25, %ctaid.x;
	mov.u32 	%r26, %ntid.x;
	mov.u32 	%r27, %tid.x;
	mad.lo.s32 	%r1, %r25, %r26, %r27;
	mov.u32 	%r28, %ctaid.y;
	mov.u32 	%r29, %ntid.y;
	mov.u32 	%r30, %tid.y;
	mad.lo.s32 	%r31, %r28, %r29, %r30;
	shl.b32 	%r32, %r21, 1;
	setp.ge.s32 	%p1, %r1, %r32;
	shl.b32 	%r33, %r24, 1;
	setp.ge.s32 	%p2, %r31, %r33;
	or.pred  	%p3, %p1, %p2;
	@%p3 bra 	$L__BB4_14;
	cvta.to.global.u64 	%rd3, %rd2;
	shr.u32 	%r34, %r19, 31;
	add.s32 	%r35, %r19, %r34;
	shr.s32 	%r36, %r35, 1;
	shr.u32 	%r37, %r21, 31;
	add.s32 	%r38, %r21, %r37;
	shr.s32 	%r39, %r38, 1;
	sub.s32 	%r3, %r36, %r39;
	shr.u32 	%r40, %r20, 31;
	add.s32 	%r41, %r20, %r40;
	shr.s32 	%r42, %r41, 1;
	shr.u32 	%r43, %r24, 31;
	add.s32 	%r44, %r24, %r43;
	shr.s32 	%r45, %r44, 1;
	sub.s32 	%r4, %r42, %r45;
	mul.lo.s32 	%r46, %r31, %r21;
	shl.b32 	%r47, %r46, 1;
	add.s32 	%r48, %r47, %r1;
	mul.wide.s32 	%rd4, %r48, 8;
	add.s64 	%rd1, %rd3, %rd4;
	mov.f32 	%f16, 0f3A83126F;
	st.global.v2.f32 	[%rd1], {%f16, %f16};
	shr.u32 	%r49, %r1, 31;
	add.s32 	%r50, %r1, %r49;
	and.b32  	%r51, %r50, -2;
	sub.s32 	%r5, %r1, %r51;
	and.b32  	%r6, %r31, 1;
	shr.s32 	%r7, %r50, 1;
	shr.u32 	%r8, %r31, 1;
	or.b32  	%r52, %r5, %r6;
	setp.ne.s32 	%p4, %r52, 0;
	@%p4 bra 	$L__BB4_3;
	add.s32 	%r72, %r3, %r7;
	shr.u32 	%r73, %r23, 31;
	add.s32 	%r74, %r23, %r73;
	shr.s32 	%r75, %r74, 1;
	add.s32 	%r79, %r72, %r75;
	add.s32 	%r76, %r4, %r8;
	add.s32 	%r80, %r76, %r75;
	mov.f32 	%f123, 0f3F6F0539;
	mov.f32 	%f122, 0fB76A6A47;
	mov.f32 	%f121, 0f37D5A23D;
	mov.f32 	%f120, 0f44F7F6C1;
	mov.f32 	%f119, 0fBF7C7E6A;
	mov.f32 	%f118, 0f3D3CFB34;
	mov.f32 	%f117, 0f45620AA2;
	mov.f32 	%f116, 0fBD484566;
	mov.f32 	%f115, 0fBF6C1847;
	bra.uni 	$L__BB4_9;
$L__BB4_3:
	setp.ne.s32 	%p5, %r6, 0;
	setp.ne.s32 	%p6, %r5, 1;
	or.pred  	%p7, %p6, %p5;
	@%p7 bra 	$L__BB4_5;
	add.s32 	%r67, %r3, %r7;
	shr.u32 	%r68, %r23, 31;
	add.s32 	%r69, %r23, %r68;
	shr.s32 	%r70, %r69, 1;
	sub.s32 	%r79, %r67, %r70;
	add.s32 	%r71, %r4, %r8;
	add.s32 	%r80, %r71, %r70;
	mov.f32 	%f123, 0f3F67D8BF;
	mov.f32 	%f122, 0fB70A4842;
	mov.f32 	%f121, 0f37F4481C;
	mov.f32 	%f120, 0f44F30324;
	mov.f32 	%f119, 0fBF7683A6;
	mov.f32 	%f118, 0f3D85E5C1;
	mov.f32 	%f117, 0f45613E8B;
	mov.f32 	%f116, 0fBD57BDDE;
	mov.f32 	%f115, 0fBF657E49;
	bra.uni 	$L__BB4_9;
$L__BB4_5:
	setp.ne.s32 	%p8, %r5, 0;
	setp.eq.s32 	%p9, %r6, 0;
	or.pred  	%p10, %p8, %p9;
	mov.f32 	%f115, 0f3F8C5C88;
	mov.f32 	%f116, 0f3B6EE856;
	mov.f32 	%f117, 0fC2E5FFE4;
	mov.f32 	%f118, 0f3C393A7D;
	mov.f32 	%f119, 0f3F84BF31;
	mov.f32 	%f120, 0fC1135C63;
	mov.f32 	%f121, 0f37EF1859;
	mov.f32 	%f122, 0fB71DA3C2;
	mov.f32 	%f123, 0f3F7F40EB;
	@%p10 bra 	$L__BB4_7;
	add.s32 	%r62, %r3, %r7;
	shr.u32 	%r63, %r23, 31;
	add.s32 	%r64, %r23, %r63;
	shr.s32 	%r65, %r64, 1;
	add.s32 	%r79, %r62, %r65;
	add.s32 	%r66, %r4, %r8;
	sub.s32 	%r80, %r66, %r65;
	mov.f32 	%f123, 0f3F7EF462;
	mov.f32 	%f122, 0fB7196130;
	mov.f32 	%f121, 0f37DC47F2;
	mov.f32 	%f120, 0f424E7769;
	mov.f32 	%f119, 0f3F84471F;
	mov.f32 	%f118, 0fBB25DE69;
	mov.f32 	%f117, 0fC315C7B3;
	mov.f32 	%f116, 0f3C7BD67D;
	mov.f32 	%f115, 0f3F8B655E;
	bra.uni 	$L__BB4_9;
$L__BB4_7:
	setp.eq.s32 	%p11, %r6, 0;
	setp.ne.s32 	%p12, %r5, 1;
	mov.b32 	%r79, 0;
	or.pred  	%p13, %p12, %p11;
	mov.u32 	%r80, %r79;
	@%p13 bra 	$L__BB4_9;
	add.s32 	%r57, %r3, %r7;
	shr.u32 	%r58, %r23, 31;
	add.s32 	%r59, %r23, %r58;
	shr.s32 	%r60, %r59, 1;
	sub.s32 	%r79, %r57, %r60;
	add.s32 	%r61, %r4, %r8;
	sub.s32 	%r80, %r61, %r60;
$L__BB4_9:
	cvt.rn.f32.s32 	%f62, %r79;
	cvt.rn.f32.s32 	%f63, %r80;
	mul.f32 	%f64, %f116, %f63;
	fma.rn.f32 	%f65, %f115, %f62, %f64;
	add.f32 	%f66, %f117, %f65;
	mul.f32 	%f67, %f119, %f63;
	fma.rn.f32 	%f68, %f118, %f62, %f67;
	add.f32 	%f69, %f120, %f68;
	mul.f32 	%f70, %f122, %f63;
	fma.rn.f32 	%f71, %f121, %f62, %f70;
	add.f32 	%f72, %f123, %f71;
	div.rn.f32 	%f10, %f66, %f72;
	div.rn.f32 	%f11, %f69, %f72;
	setp.ltu.f32 	%p14, %f10, 0f00000000;
	setp.ltu.f32 	%p15, %f11, 0f00000000;
	or.pred  	%p16, %p14, %p15;
	@%p16 bra 	$L__BB4_14;
	add.s32 	%r77, %r19, -1;
	cvt.rn.f32.s32 	%f12, %r77;
	setp.geu.f32 	%p17, %f10, %f12;
	@%p17 bra 	$L__BB4_14;
	add.s32 	%r78, %r20, -1;
	cvt.rn.f32.s32 	%f13, %r78;
	setp.geu.f32 	%p18, %f11, %f13;
	@%p18 bra 	$L__BB4_14;
	add.f32 	%f73, %f10, 0fC4E7F46E;
	div.rn.f32 	%f74, %f73, 0f4540F945;
	add.f32 	%f75, %f11, 0fC48314DD;
	div.rn.f32 	%f76, %f75, 0f4541020F;
	mul.f32 	%f77, %f76, %f76;
	fma.rn.f32 	%f78, %f74, %f74, %f77;
	sqrt.rn.f32 	%f79, %f78;
	mul.f32 	%f80, %f79, 0f3CD3C478;
	fma.rn.f32 	%f81, %f79, %f80, 0f3F800000;
	mul.f32 	%f82, %f79, 0f3E7847A9;
	mul.f32 	%f83, %f79, %f82;
	mul.f32 	%f84, %f79, %f83;
	fma.rn.f32 	%f85, %f79, %f84, %f81;
	mul.f32 	%f86, %f79, 0fBF0E44BB;
	mul.f32 	%f87, %f79, %f86;
	mul.f32 	%f88, %f79, %f87;
	mul.f32 	%f89, %f79, %f88;
	mul.f32 	%f90, %f79, %f89;
	fma.rn.f32 	%f91, %f79, %f90, %f85;
	mul.f32 	%f92, %f74, %f91;
	mul.f32 	%f93, %f74, 0f3B60DB33;
	fma.rn.f32 	%f94, %f76, %f93, %f92;
	mul.f32 	%f95, %f79, %f79;
	add.f32 	%f96, %f74, %f74;
	fma.rn.f32 	%f97, %f74, %f96, %f95;
	fma.rn.f32 	%f98, %f97, 0fB7B3144E, %f94;
	mul.f32 	%f99, %f76, %f91;
	add.f32 	%f100, %f76, %f76;
	fma.rn.f32 	%f101, %f76, %f100, %f95;
	fma.rn.f32 	%f102, %f101, 0f3AE0DB33, %f99;
	mul.f32 	%f103, %f74, 0fB833144E;
	fma.rn.f32 	%f104, %f76, %f103, %f102;
	fma.rn.f32 	%f14, %f98, 0f4540F945, 0f44E7F46E;
	fma.rn.f32 	%f105, %f104, 0f4541020F, 0f448314DD;
	setp.ltu.f32 	%p19, %f14, 0f00000000;
	setp.ltu.f32 	%p20, %f105, 0f00000000;
	or.pred  	%p21, %p19, %p20;
	setp.geu.f32 	%p22, %f14, %f12;
	or.pred  	%p23, %p22, %p21;
	setp.geu.f32 	%p24, %f105, %f13;
	or.pred  	%p25, %p23, %p24;
	@%p25 bra 	$L__BB4_14;
	st.global.v2.f32 	[%rd1], {%f14, %f105};
$L__BB4_14:
	ret;

}
	// .globl	_Z18applyMapCudaKernelPhS_S_S_S_P6float2iiiii
.visible .entry _Z18applyMapCudaKernelPhS_S_S_S_P6float2iiiii(
	.param .u64 .ptr .align 1 _Z18applyMapCudaKernelPhS_S_S_S_P6float2iiiii_param_0,
	.param .u64 .ptr .align 1 _Z18applyMapCudaKernelPhS_S_S_S_P6float2iiiii_param_1,
	.param .u64 .ptr .align 1 _Z18applyMapCudaKernelPhS_S_S_S_P6float2iiiii_param_2,
	.param .u64 .ptr .align 1 _Z18applyMapCudaKernelPhS_S_S_S_P6float2iiiii_param_3,
	.param .u64 .ptr .align 1 _Z18applyMapCudaKernelPhS_S_S_S_P6float2iiiii_param_4,
	.param .u64 .ptr .align 1 _Z18applyMapCudaKernelPhS_S_S_S_P6float2iiiii_param_5,
	.param .u32 _Z18applyMapCudaKernelPhS_S_S_S_P6float2iiiii_param_6,
	.param .u32 _Z18applyMapCudaKernelPhS_S_S_S_P6float2iiiii_param_7,
	.param .u32 _Z18applyMapCudaKernelPhS_S_S_S_P6float2iiiii_param_8,
	.param .u32 _Z18applyMapCudaKernelPhS_S_S_S_P6float2iiiii_param_9,
	.param .u32 _Z18applyMapCudaKernelPhS_S_S_S_P6float2iiiii_param_10
)
{
	.reg .pred 	%p<15>;
	.reg .b16 	%rs<50>;
	.reg .b32 	%r<54>;
	.reg .b32 	%f<153>;
	.reg .b64 	%rd<47>;

	ld.param.u64 	%rd8, [_Z18applyMapCudaKernelPhS_S_S_S_P6float2iiiii_param_0];
	ld.param.u64 	%rd3, [_Z18applyMapCudaKernelPhS_S_S_S_P6float2iiiii_param_1];
	ld.param.u64 	%rd4, [_Z18applyMapCudaKernelPhS_S_S_S_P6float2iiiii_param_2];
	ld.param.u64 	%rd5, [_Z18applyMapCudaKernelPhS_S_S_S_P6float2iiiii_param_3];
	ld.param.u64 	%rd6, [_Z18applyMapCudaKernelPhS_S_S_S_P6float2iiiii_param_4];
	ld.param.u64 	%rd7, [_Z18applyMapCudaKernelPhS_S_S_S_P6float2iiiii_param_5];
	ld.param.u32 	%r6, [_Z18applyMapCudaKernelPhS_S_S_S_P6float2iiiii_param_6];
	ld.param.u32 	%r7, [_Z18applyMapCudaKernelPhS_S_S_S_P6float2iiiii_param_8];
	ld.param.u32 	%r8, [_Z18applyMapCudaKernelPhS_S_S_S_P6float2iiiii_param_9];
	ld.param.u32 	%r9, [_Z18applyMapCudaKernelPhS_S_S_S_P6float2iiiii_param_10];
	cvta.to.global.u64 	%rd1, %rd8;
	mov.u32 	%r11, %ctaid.x;
	mov.u32 	%r12, %ntid.x;
	mov.u32 	%r13, %tid.x;
	mad.lo.s32 	%r1, %r11, %r12, %r13;
	mov.u32 	%r14, %ctaid.y;
	mov.u32 	%r15, %ntid.y;
	mov.u32 	%r16, %tid.y;
	mad.lo.s32 	%r17, %r14, %r15, %r16;
	shl.b32 	%r18, %r8, 1;
	setp.ge.s32 	%p1, %r1, %r18;
	shl.b32 	%r19, %r9, 1;
	setp.ge.s32 	%p2, %r17, %r19;
	or.pred  	%p3, %p1, %p2;
	@%p3 bra 	$L__BB5_12;
	cvta.to.global.u64 	%rd9, %rd7;
	shr.u32 	%r20, %r1, 31;
	add.s32 	%r21, %r1, %r20;
	and.b32  	%r22, %r21, -2;
	sub.s32 	%r3, %r1, %r22;
	and.b32  	%r4, %r17, 1;
	mul.lo.s32 	%r23, %r17, %r8;
	shl.b32 	%r24, %r23, 1;
	add.s32 	%r25, %r24, %r1;
	mul.lo.s32 	%r5, %r25, %r7;
	mul.wide.s32 	%rd10, %r25, 8;
	add.s64 	%rd2, %rd9, %rd10;
	ld.global.f32 	%f1, [%rd2];
	setp.neu.f32 	%p4, %f1, 0f3A83126F;
	@%p4 bra 	$L__BB5_3;
	cvt.s64.s32 	%rd45, %r5;
	add.s64 	%rd46, %rd1, %rd45;
	mov.b16 	%rs49, 0;
	st.global.u8 	[%rd46], %rs49;
	st.global.u8 	[%rd46+1], %rs49;
	st.global.u8 	[%rd46+2], %rs49;
	bra.uni 	$L__BB5_12;
$L__BB5_3:
	or.b32  	%r27, %r3, %r4;
	setp.ne.s32 	%p5, %r27, 0;
	@%p5 bra 	$L__BB5_5;
	ld.global.f32 	%f117, [%rd2+4];
	cvt.rzi.s32.f32 	%r46, %f1;
	cvt.rzi.s32.f32 	%r47, %f117;
	cvt.rn.f32.s32 	%f118, %r46;
	sub.f32 	%f119, %f1, %f118;
	cvt.rn.f32.s32 	%f120, %r47;
	sub.f32 	%f121, %f117, %f120;
	mad.lo.s32 	%r48, %r47, %r6, %r46;
	mul.lo.s32 	%r49, %r48, %r7;
	cvt.s64.s32 	%rd35, %r49;
	cvta.to.global.u64 	%rd36, %rd3;
	add.s64 	%rd37, %rd36, %rd35;
	cvt.s64.s32 	%rd38, %r7;
	add.s64 	%rd39, %rd37, %rd38;
	mul.lo.s32 	%r50, %r7, %r6;
	cvt.s64.s32 	%rd40, %r50;
	add.s64 	%rd41, %rd37, %rd40;
	add.s64 	%rd42, %rd41, %rd38;
	mov.f32 	%f122, 0f3F800000;
	sub.f32 	%f123, %f122, %f119;
	sub.f32 	%f124, %f122, %f121;
	mul.f32 	%f125, %f123, %f124;
	ld.global.u8 	%rs37, [%rd37];
	cvt.rn.f32.u16 	%f126, %rs37;
	mul.f32 	%f127, %f119, %f124;
	ld.global.u8 	%rs38, [%rd39];
	cvt.rn.f32.u16 	%f128, %rs38;
	mul.f32 	%f129, %f127, %f128;
	fma.rn.f32 	%f130, %f125, %f126, %f129;
	mul.f32 	%f131, %f123, %f121;
	ld.global.u8 	%rs39, [%rd41];
	cvt.rn.f32.u16 	%f132, %rs39;
	fma.rn.f32 	%f133, %f131, %f132, %f130;
	mul.f32 	%f134, %f119, %f121;
	ld.global.u8 	%rs40, [%rd42];
	cvt.rn.f32.u16 	%f135, %rs40;
	fma.rn.f32 	%f152, %f134, %f135, %f133;
	ld.global.u8 	%rs41, [%rd37+1];
	cvt.rn.f32.u16 	%f136, %rs41;
	ld.global.u8 	%rs42, [%rd39+1];
	cvt.rn.f32.u16 	%f137, %rs42;
	mul.f32 	%f138, %f127, %f137;
	fma.rn.f32 	%f139, %f125, %f136, %f138;
	ld.global.u8 	%rs43, [%rd41+1];
	cvt.rn.f32.u16 	%f140, %rs43;
	fma.rn.f32 	%f141, %f131, %f140, %f139;
	ld.global.u8 	%rs44, [%rd42+1];
	cvt.rn.f32.u16 	%f142, %rs44;
	fma.rn.f32 	%f151, %f134, %f142, %f141;
	ld.global.u8 	%rs45, [%rd37+2];
	cvt.rn.f32.u16 	%f143, %rs45;
	ld.global.u8 	%rs46, [%rd39+2];
	cvt.rn.f32.u16 	%f144, %rs46;
	mul.f32 	%f145, %f127, %f144;
	fma.rn.f32 	%f146, %f125, %f143, %f145;
	ld.global.u8 	%rs47, [%rd41+2];
	cvt.rn.f32.u16 	%f147, %rs47;
	fma.rn.f32 	%f148, %f131, %f147, %f146;
	ld.global.u8 	%rs48, [%rd42+2];
	cvt.rn.f32.u16 	%f149, %rs48;
	fma.rn.f32 	%f150, %f134, %f149, %f148;
	bra.uni 	$L__BB5_11;
$L__BB5_5:
	setp.ne.s32 	%p6, %r4, 0;
	setp.ne.s32 	%p7, %r3, 1;
	or.pred  	%p8, %p7, %p6;
	@%p8 bra 	$L__BB5_7;
	ld.global.f32 	%f84, [%rd2+4];
	cvt.rzi.s32.f32 	%r41, %f1;
	cvt.rzi.s32.f32 	%r42, %f84;
	cvt.rn.f32.s32 	%f85, %r41;
	sub.f32 	%f86, %f1, %f85;
	cvt.rn.f32.s32 	%f87, %r42;
	sub.f32 	%f88, %f84, %f87;
	mad.lo.s32 	%r43, %r42, %r6, %r41;
	mul.lo.s32 	%r44, %r43, %r7;
	cvt.s64.s32 	%rd27, %r44;
	cvta.to.global.u64 	%rd28, %rd4;
	add.s64 	%rd29, %rd28, %rd27;
	cvt.s64.s32 	%rd30, %r7;
	add.s64 	%rd31, %rd29, %rd30;
	mul.lo.s32 	%r45, %r7, %r6;
	cvt.s64.s32 	%rd32, %r45;
	add.s64 	%rd33, %rd29, %rd32;
	add.s64 	%rd34, %rd33, %rd30;
	mov.f32 	%f89, 0f3F800000;
	sub.f32 	%f90, %f89, %f86;
	sub.f32 	%f91, %f89, %f88;
	mul.f32 	%f92, %f90, %f91;
	ld.global.u8 	%rs25, [%rd29];
	cvt.rn.f32.u16 	%f93, %rs25;
	mul.f32 	%f94, %f86, %f91;
	ld.global.u8 	%rs26, [%rd31];
	cvt.rn.f32.u16 	%f95, %rs26;
	mul.f32 	%f96, %f94, %f95;
	fma.rn.f32 	%f97, %f92, %f93, %f96;
	mul.f32 	%f98, %f90, %f88;
	ld.global.u8 	%rs27, [%rd33];
	cvt.rn.f32.u16 	%f99, %rs27;
	fma.rn.f32 	%f100, %f98, %f99, %f97;
	mul.f32 	%f101, %f86, %f88;
	ld.global.u8 	%rs28, [%rd34];
	cvt.rn.f32.u16 	%f102, %rs28;
	fma.rn.f32 	%f152, %f101, %f102, %f100;
	ld.global.u8 	%rs29, [%rd29+1];
	cvt.rn.f32.u16 	%f103, %rs29;
	ld.global.u8 	%rs30, [%rd31+1];
	cvt.rn.f32.u16 	%f104, %rs30;
	mul.f32 	%f105, %f94, %f104;
	fma.rn.f32 	%f106, %f92, %f103, %f105;
	ld.global.u8 	%rs31, [%rd33+1];
	cvt.rn.f32.u16 	%f107, %rs31;
	fma.rn.f32 	%f108, %f98, %f107, %f106;
	ld.global.u8 	%rs32, [%rd34+1];
	cvt.rn.f32.u16 	%f109, %rs32;
	fma.rn.f32 	%f151, %f101, %f109, %f108;
	ld.global.u8 	%rs33, [%rd29+2];
	cvt.rn.f32.u16 	%f110, %rs33;
	ld.global.u8 	%rs34, [%rd31+2];
	cvt.rn.f32.u16 	%f111, %rs34;
	mul.f32 	%f112, %f94, %f111;
	fma.rn.f32 	%f113, %f92, %f110, %f112;
	ld.global.u8 	%rs35, [%rd33+2];
	cvt.rn.f32.u16 	%f114, %rs35;
	fma.rn.f32 	%f115, %f98, %f114, %f113;
	ld.global.u8 	%rs36, [%rd34+2];
	cvt.rn.f32.u16 	%f116, %rs36;
	fma.rn.f32 	%f150, %f101, %f116, %f115;
	bra.uni 	$L__BB5_11;
$L__BB5_7:
	setp.ne.s32 	%p9, %r3, 0;
	setp.eq.s32 	%p10, %r4, 0;
	or.pred  	%p11, %p9, %p10;
	@%p11 bra 	$L__BB5_9;
	ld.global.f32 	%f51, [%rd2+4];
	cvt.rzi.s32.f32 	%r36, %f1;
	cvt.rzi.s32.f32 	%r37, %f51;
	cvt.rn.f32.s32 	%f52, %r36;
	sub.f32 	%f53, %f1, %f52;
	cvt.rn.f32.s32 	%f54, %r37;
	sub.f32 	%f55, %f51, %f54;
	mad.lo.s32 	%r38, %r37, %r6, %r36;
	mul.lo.s32 	%r39, %r38, %r7;
	cvt.s64.s32 	%rd19, %r39;
	cvta.to.global.u64 	%rd20, %rd5;
	add.s64 	%rd21, %rd20, %rd19;
	cvt.s64.s32 	%rd22, %r7;
	add.s64 	%rd23, %rd21, %rd22;
	mul.lo.s32 	%r40, %r7, %r6;
	cvt.s64.s32 	%rd24, %r40;
	add.s64 	%rd25, %rd21, %rd24;
	add.s64 	%rd26, %rd25, %rd22;
	mov.f32 	%f56, 0f3F800000;
	sub.f32 	%f57, %f56, %f53;
	sub.f32 	%f58, %f56, %f55;
	mul.f32 	%f59, %f57, %f58;
	ld.global.u8 	%rs13, [%rd21];
	cvt.rn.f32.u16 	%f60, %rs13;
	mul.f32 	%f61, %f53, %f58;
	ld.global.u8 	%rs14, [%rd23];
	cvt.rn.f32.u16 	%f62, %rs14;
	mul.f32 	%f63, %f61, %f62;
	fma.rn.f32 	%f64, %f59, %f60, %f63;
	mul.f32 	%f65, %f57, %f55;
	ld.global.u8 	%rs15, [%rd25];
	cvt.rn.f32.u16 	%f66, %rs15;
	fma.rn.f32 	%f67, %f65, %f66, %f64;
	mul.f32 	%f68, %f53, %f55;
	ld.global.u8 	%rs16, [%rd26];
	cvt.rn.f32.u16 	%f69, %rs16;
	fma.rn.f32 	%f152, %f68, %f69, %f67;
	ld.global.u8 	%rs17, [%rd21+1];
	cvt.rn.f32.u16 	%f70, %rs17;
	ld.global.u8 	%rs18, [%rd23+1];
	cvt.rn.f32.u16 	%f71, %rs18;
	mul.f32 	%f72, %f61, %f71;
	fma.rn.f32 	%f73, %f59, %f70, %f72;
	ld.global.u8 	%rs19, [%rd25+1];
	cvt.rn.f32.u16 	%f74, %rs19;
	fma.rn.f32 	%f75, %f65, %f74, %f73;
	ld.global.u8 	%rs20, [%rd26+1];
	cvt.rn.f32.u16 	%f76, %rs20;
	fma.rn.f32 	%f151, %f68, %f76, %f75;
	ld.global.u8 	%rs21, [%rd21+2];
	cvt.rn.f32.u16 	%f77, %rs21;
	ld.global.u8 	%rs22, [%rd23+2];
	cvt.rn.f32.u16 	%f78, %rs22;
	mul.f32 	%f79, %f61, %f78;
	fma.rn.f32 	%f80, %f59, %f77, %f79;
	ld.global.u8 	%rs23, [%rd25+2];
	cvt.rn.f32.u16 	%f81, %rs23;
	fma.rn.f32 	%f82, %f65, %f81, %f80;
	ld.global.u8 	%rs24, [%rd26+2];
	cvt.rn.f32.u16 	%f83, %rs24;
	fma.rn.f32 	%f150, %f68, %f83, %f82;
	bra.uni 	$L__BB5_11;
$L__BB5_9:
	setp.eq.s32 	%p12, %r4, 0;
	setp.ne.s32 	%p13, %r3, 1;
	or.pred  	%p14, %p13, %p12;
	@%p14 bra 	$L__BB5_11;
	ld.global.f32 	%f18, [%rd2+4];
	cvt.rzi.s32.f32 	%r31, %f1;
	cvt.rzi.s32.f32 	%r32, %f18;
	cvt.rn.f32.s32 	%f19, %r31;
	sub.f32 	%f20, %f1, %f19;
	cvt.rn.f32.s32 	%f21, %r32;
	sub.f32 	%f22, %f18, %f21;
	mad.lo.s32 	%r33, %r32, %r6, %r31;
	mul.lo.s32 	%r34, %r33, %r7;
	cvt.s64.s32 	%rd11, %r34;
	cvta.to.global.u64 	%rd12, %rd6;
	add.s64 	%rd13, %rd12, %rd11;
	cvt.s64.s32 	%rd14, %r7;
	add.s64 	%rd15, %rd13, %rd14;
	mul.lo.s32 	%r35, %r7, %r6;
	cvt.s64.s32 	%rd16, %r35;
	add.s64 	%rd17, %rd13, %rd16;
	add.s64 	%rd18, %rd17, %rd14;
	mov.f32 	%f23, 0f3F800000;
	sub.f32 	%f24, %f23, %f20;
	sub.f32 	%f25, %f23, %f22;
	mul.f32 	%f26, %f24, %f25;
	ld.global.u8 	%rs1, [%rd13];
	cvt.rn.f32.u16 	%f27, %rs1;
	mul.f32 	%f28, %f20, %f25;
	ld.global.u8 	%rs2, [%rd15];
	cvt.rn.f32.u16 	%f29, %rs2;
	mul.f32 	%f30, %f28, %f29;
	fma.rn.f32 	%f31, %f26, %f27, %f30;
	mul.f32 	%f32, %f24, %f22;
	ld.global.u8 	%rs3, [%rd17];
	cvt.rn.f32.u16 	%f33, %rs3;
	fma.rn.f32 	%f34, %f32, %f33, %f31;
	mul.f32 	%f35, %f20, %f22;
	ld.global.u8 	%rs4, [%rd18];
	cvt.rn.f32.u16 	%f36, %rs4;
	fma.rn.f32 	%f152, %f35, %f36, %f34;
	ld.global.u8 	%rs5, [%rd13+1];
	cvt.rn.f32.u16 	%f37, %rs5;
	ld.global.u8 	%rs6, [%rd15+1];
	cvt.rn.f32.u16 	%f38, %rs6;
	mul.f32 	%f39, %f28, %f38;
	fma.rn.f32 	%f40, %f26, %f37, %f39;
	ld.global.u8 	%rs7, [%rd17+1];
	cvt.rn.f32.u16 	%f41, %rs7;
	fma.rn.f32 	%f42, %f32, %f41, %f40;
	ld.global.u8 	%rs8, [%rd18+1];
	cvt.rn.f32.u16 	%f43, %rs8;
	fma.rn.f32 	%f151, %f35, %f43, %f42;
	ld.global.u8 	%rs9, [%rd13+2];
	cvt.rn.f32.u16 	%f44, %rs9;
	ld.global.u8 	%rs10, [%rd15+2];
	cvt.rn.f32.u16 	%f45, %rs10;
	mul.f32 	%f46, %f28, %f45;
	fma.rn.f32 	%f47, %f26, %f44, %f46;
	ld.global.u8 	%rs11, [%rd17+2];
	cvt.rn.f32.u16 	%f48, %rs11;
	fma.rn.f32 	%f49, %f32, %f48, %f47;
	ld.global.u8 	%rs12, [%rd18+2];
	cvt.rn.f32.u16 	%f50, %rs12;
	fma.rn.f32 	%f150, %f35, %f50, %f49;
$L__BB5_11:
	cvt.rzi.u32.f32 	%r51, %f152;
	cvt.s64.s32 	%rd43, %r5;
	add.s64 	%rd44, %rd1, %rd43;
	st.global.u8 	[%rd44], %r51;
	cvt.rzi.u32.f32 	%r52, %f151;
	st.global.u8 	[%rd44+1], %r52;
	cvt.rzi.u32.f32 	%r53, %f150;
	st.global.u8 	[%rd44+2], %r53;
$L__BB5_12:
	ret;

}
	// .globl	_Z20imageToNetworkKernelPhPfiii
.visible .entry _Z20imageToNetworkKernelPhPfiii(
	.param .u64 .ptr .align 1 _Z20imageToNetworkKernelPhPfiii_param_0,
	.param .u64 .ptr .align 1 _Z20imageToNetworkKernelPhPfiii_param_1,
	.param .u32 _Z20imageToNetworkKernelPhPfiii_param_2,
	.param .u32 _Z20imageToNetworkKernelPhPfiii_param_3,
	.param .u32 _Z20imageToNetworkKernelPhPfiii_param_4
)
{
	.reg .pred 	%p<34>;
	.reg .b16 	%rs<4>;
	.reg .b32 	%r<53>;
	.reg .b32 	%f<208>;
	.reg .b64 	%rd<13>;

	ld.param.u64 	%rd3, [_Z20imageToNetworkKernelPhPfiii_param_0];
	ld.param.u64 	%rd4, [_Z20imageToNetworkKernelPhPfiii_param_1];
	ld.param.u32 	%r5, [_Z20imageToNetworkKernelPhPfiii_param_2];
	ld.param.u32 	%r8, [_Z20imageToNetworkKernelPhPfiii_param_3];
	ld.param.u32 	%r7, [_Z20imageToNetworkKernelPhPfiii_param_4];
	mov.u32 	%r9, %ctaid.x;
	mov.u32 	%r10, %ntid.x;
	mov.u32 	%r11, %tid.x;
	mad.lo.s32 	%r1, %r9, %r10, %r11;
	mov.u32 	%r12, %ctaid.y;
	mov.u32 	%r13, %ntid.y;
	mov.u32 	%r14, %tid.y;
	mad.lo.s32 	%r15, %r12, %r13, %r14;
	setp.ge.s32 	%p1, %r1, %r5;
	setp.ge.s32 	%p2, %r15, %r8;
	or.pred  	%p3, %p1, %p2;
	@%p3 bra 	$L__BB6_23;
	cvta.to.global.u64 	%rd5, %rd3;
	cvta.to.global.u64 	%rd1, %rd4;
	mad.lo.s32 	%r3, %r5, %r15, %r1;
	mul.lo.s32 	%r16, %r3, %r7;
	cvt.s64.s32 	%rd6, %r16;
	add.s64 	%rd2, %rd5, %rd6;
	ld.global.u8 	%rs1, [%rd2];
	cvt.rn.f32.u16 	%f25, %rs1;
	div.rn.f32 	%f1, %f25, 0f437F0000;
	setp.gtu.f32 	%p4, %f1, 0f3D25AEE6;
	@%p4 bra 	$L__BB6_3;
	div.rn.f32 	%f205, %f1, 0f414EB852;
	bra.uni 	$L__BB6_8;
$L__BB6_3:
	add.f32 	%f27, %f1, 0f3D6147AE;
	div.rn.f32 	%f3, %f27, 0f3F870A3D;
	abs.f32 	%f4, %f3;
	setp.eq.f32 	%p5, %f3, 0f3F800000;
	mov.f32 	%f205, 0f3F800000;
	@%p5 bra 	$L__BB6_8;
	setp.num.f32 	%p6, %f4, %f4;
	@%p6 bra 	$L__BB6_6;
	mov.f32 	%f83, 0f4019999A;
	add.rn.f32 	%f205, %f3, %f83;
	bra.uni 	$L__BB6_8;
$L__BB6_6:
	setp.lt.f32 	%p7, %f4, 0f00800000;
	mul.f32 	%f28, %f4, 0f4B800000;
	selp.f32 	%f29, %f28, %f4, %p7;
	mov.b32 	%r17, %f29;
	add.s32 	%r18, %r17, -1060439283;
	and.b32  	%r19, %r18, -8388608;
	sub.s32 	%r20, %r17, %r19;
	mov.b32 	%f30, %r20;
	cvt.rn.f32.s32 	%f31, %r19;
	selp.f32 	%f32, 0fC1C00000, 0f00000000, %p7;
	fma.rn.f32 	%f33, %f31, 0f34000000, %f32;
	add.f32 	%f34, %f30, 0fBF800000;
	add.f32 	%f35, %f30, 0f3F800000;
	rcp.approx.ftz.f32 	%f36, %f35;
	add.f32 	%f37, %f34, %f34;
	mul.f32 	%f38, %f37, %f36;
	mul.f32 	%f39, %f38, %f38;
	neg.f32 	%f40, %f38;
	sub.f32 	%f41, %f34, %f38;
	add.f32 	%f42, %f41, %f41;
	fma.rn.f32 	%f43, %f40, %f34, %f42;
	mul.rn.f32 	%f44, %f36, %f43;
	fma.rn.f32 	%f45, %f39, 0f3A2C32E4, 0f3B52E7DB;
	fma.rn.f32 	%f46, %f45, %f39, 0f3C93BB73;
	fma.rn.f32 	%f47, %f46, %f39, 0f3DF6384F;
	mul.rn.f32 	%f48, %f47, %f39;
	fma.rn.f32 	%f49, %f38, 0f3FB8AA3B, %f33;
	mul.f32 	%f50, %f48, 0f40400000;
	sub.f32 	%f51, %f33, %f49;
	fma.rn.f32 	%f52, %f38, 0f3FB8AA3B, %f51;
	fma.rn.f32 	%f53, %f44, 0f3FB8AA3B, %f52;
	fma.rn.f32 	%f54, %f38, 0f32A55E34, %f53;
	fma.rn.f32 	%f55, %f50, %f44, %f54;
	fma.rn.f32 	%f56, %f48, %f38, %f55;
	add.rn.f32 	%f57, %f49, %f56;
	mov.f32 	%f58, 0f4019999A;
	mul.rn.f32 	%f59, %f57, %f58;
	cvt.rni.f32.f32 	%f60, %f59;
	sub.f32 	%f61, %f59, %f60;
	neg.f32 	%f62, %f59;
	fma.rn.f32 	%f63, %f57, 0f4019999A, %f62;
	neg.f32 	%f64, %f49;
	add.rn.f32 	%f65, %f57, %f64;
	neg.f32 	%f66, %f65;
	add.rn.f32 	%f67, %f56, %f66;
	fma.rn.f32 	%f68, %f67, 0f4019999A, %f63;
	add.f32 	%f69, %f61, %f68;
	setp.gt.f32 	%p8, %f60, 0f00000000;
	selp.b32 	%r21, 0, -2097152000, %p8;
	setp.neu.f32 	%p9, %f3, 0f00000000;
	setp.neu.f32 	%p10, %f4, 0f7F800000;
	setp.lt.f32 	%p11, %f59, 0f00000000;
	selp.f32 	%f70, 0f00000000, 0f7F800000, %p11;
	abs.f32 	%f71, %f59;
	setp.gt.f32 	%p12, %f71, 0f43180000;
	cvt.rzi.s32.f32 	%r22, %f60;
	shl.b32 	%r23, %r22, 23;
	sub.s32 	%r24, %r23, %r21;
	mov.b32 	%f72, %r24;
	add.s32 	%r25, %r21, 2130706432;
	mov.b32 	%f73, %r25;
	fma.rn.f32 	%f74, %f69, 0f391FCB8E, 0f3AAF85ED;
	fma.rn.f32 	%f75, %f74, %f69, 0f3C1D9856;
	fma.rn.f32 	%f76, %f75, %f69, 0f3D6357BB;
	fma.rn.f32 	%f77, %f76, %f69, 0f3E75FDEC;
	fma.rn.f32 	%f78, %f77, %f69, 0f3F317218;
	fma.rn.f32 	%f79, %f78, %f69, 0f3F800000;
	mul.f32 	%f80, %f79, %f73;
	mul.f32 	%f81, %f80, %f72;
	selp.f32 	%f205, %f70, %f81, %p12;
	and.pred  	%p13, %p9, %p10;
	@%p13 bra 	$L__BB6_8;
	add.f32 	%f82, %f3, %f3;
	mov.b32 	%r26, %f82;
	and.b32  	%r27, %r26, 2147483647;
	mov.b32 	%f205, %r27;
$L__BB6_8:
	sqrt.rn.f32 	%f84, %f205;
	mul.wide.s32 	%rd7, %r3, 4;
	add.s64 	%rd8, %rd1, %rd7;
	st.global.f32 	[%rd8], %f84;
	ld.global.u8 	%rs2, [%rd2+1];
	cvt.rn.f32.u16 	%f85, %rs2;
	div.rn.f32 	%f9, %f85, 0f437F0000;
	setp.gtu.f32 	%p14, %f9, 0f3D25AEE6;
	@%p14 bra 	$L__BB6_10;
	div.rn.f32 	%f206, %f9, 0f414EB852;
	bra.uni 	$L__BB6_15;
$L__BB6_10:
	add.f32 	%f87, %f9, 0f3D6147AE;
	div.rn.f32 	%f11, %f87, 0f3F870A3D;
	abs.f32 	%f12, %f11;
	setp.eq.f32 	%p15, %f11, 0f3F800000;
	mov.f32 	%f206, 0f3F800000;
	@%p15 bra 	$L__BB6_15;
	setp.num.f32 	%p16, %f12, %f12;
	@%p16 bra 	$L__BB6_13;
	mov.f32 	%f143, 0f4019999A;
	add.rn.f32 	%f206, %f11, %f143;
	bra.uni 	$L__BB6_15;
$L__BB6_13:
	setp.lt.f32 	%p17, %f12, 0f00800000;
	mul.f32 	%f88, %f12, 0f4B800000;
	selp.f32 	%f89, %f88, %f12, %p17;
	mov.b32 	%r28, %f89;
	add.s32 	%r29, %r28, -1060439283;
	and.b32  	%r30, %r29, -8388608;
	sub.s32 	%r31, %r28, %r30;
	mov.b32 	%f90, %r31;
	cvt.rn.f32.s32 	%f91, %r30;
	selp.f32 	%f92, 0fC1C00000, 0f00000000, %p17;
	fma.rn.f32 	%f93, %f91, 0f34000000, %f92;
	add.f32 	%f94, %f90, 0fBF800000;
	add.f32 	%f95, %f90, 0f3F800000;
	rcp.approx.ftz.f32 	%f96, %f95;
	add.f32 	%f97, %f94, %f94;
	mul.f32 	%f98, %f97, %f96;
	mul.f32 	%f99, %f98, %f98;
	neg.f32 	%f100, %f98;
	sub.f32 	%f101, %f94, %f98;
	add.f32 	%f102, %f101, %f101;
	fma.rn.f32 	%f103, %f100, %f94, %f102;
	mul.rn.f32 	%f104, %f96, %f103;
	fma.rn.f32 	%f105, %f99, 0f3A2C32E4, 0f3B52E7DB;
	fma.rn.f32 	%f106, %f105, %f99, 0f3C93BB73;
	fma.rn.f32 	%f107, %f106, %f99, 0f3DF6384F;
	mul.rn.f32 	%f108, %f107, %f99;
	fma.rn.f32 	%f109, %f98, 0f3FB8AA3B, %f93;
	mul.f32 	%f110, %f108, 0f40400000;
	sub.f32 	%f111, %f93, %f109;
	fma.rn.f32 	%f112, %f98, 0f3FB8AA3B, %f111;
	fma.rn.f32 	%f113, %f104, 0f3FB8AA3B, %f112;
	fma.rn.f32 	%f114, %f98, 0f32A55E34, %f113;
	fma.rn.f32 	%f115, %f110, %f104, %f114;
	fma.rn.f32 	%f116, %f108, %f98, %f115;
	add.rn.f32 	%f117, %f109, %f116;
	mov.f32 	%f118, 0f4019999A;
	mul.rn.f32 	%f119, %f117, %f118;
	cvt.rni.f32.f32 	%f120, %f119;
	sub.f32 	%f121, %f119, %f120;
	neg.f32 	%f122, %f119;
	fma.rn.f32 	%f123, %f117, 0f4019999A, %f122;
	neg.f32 	%f124, %f109;
	add.rn.f32 	%f125, %f117, %f124;
	neg.f32 	%f126, %f125;
	add.rn.f32 	%f127, %f116, %f126;
	fma.rn.f32 	%f128, %f127, 0f4019999A, %f123;
	add.f32 	%f129, %f121, %f128;
	setp.gt.f32 	%p18, %f120, 0f00000000;
	selp.b32 	%r32, 0, -2097152000, %p18;
	setp.neu.f32 	%p19, %f11, 0f00000000;
	setp.neu.f32 	%p20, %f12, 0f7F800000;
	setp.lt.f32 	%p21, %f119, 0f00000000;
	selp.f32 	%f130, 0f00000000, 0f7F800000, %p21;
	abs.f32 	%f131, %f119;
	setp.gt.f32 	%p22, %f131, 0f43180000;
	cvt.rzi.s32.f32 	%r33, %f120;
	shl.b32 	%r34, %r33, 23;
	sub.s32 	%r35, %r34, %r32;
	mov.b32 	%f132, %r35;
	add.s32 	%r36, %r32, 2130706432;
	mov.b32 	%f133, %r36;
	fma.rn.f32 	%f134, %f129, 0f391FCB8E, 0f3AAF85ED;
	fma.rn.f32 	%f135, %f134, %f129, 0f3C1D9856;
	fma.rn.f32 	%f136, %f135, %f129, 0f3D6357BB;
	fma.rn.f32 	%f137, %f136, %f129, 0f3E75FDEC;
	fma.rn.f32 	%f138, %f137, %f129, 0f3F317218;
	fma.rn.f32 	%f139, %f138, %f129, 0f3F800000;
	mul.f32 	%f140, %f139, %f133;
	mul.f32 	%f141, %f140, %f132;
	selp.f32 	%f206, %f130, %f141, %p22;
	and.pred  	%p23, %p19, %p20;
	@%p23 bra 	$L__BB6_15;
	add.f32 	%f142, %f11, %f11;
	mov.b32 	%r37, %f142;
	and.b32  	%r38, %r37, 2147483647;
	mov.b32 	%f206, %r38;
$L__BB6_15:
	sqrt.rn.f32 	%f144, %f206;
	add.s32 	%r4, %r8, %r15;
	mad.lo.s32 	%r39, %r4, %r5, %r1;
	mul.wide.s32 	%rd9, %r39, 4;
	add.s64 	%rd10, %rd1, %rd9;
	st.global.f32 	[%rd10], %f144;
	ld.global.u8 	%rs3, [%rd2+2];
	cvt.rn.f32.u16 	%f145, %rs3;
	div.rn.f32 	%f17, %f145, 0f437F0000;
	setp.gtu.f32 	%p24, %f17, 0f3D25AEE6;
	@%p24 bra 	$L__BB6_17;
	div.rn.f32 	%f207, %f17, 0f414EB852;
	bra.uni 	$L__BB6_22;
$L__BB6_17:
	add.f32 	%f147, %f17, 0f3D6147AE;
	div.rn.f32 	%f19, %f147, 0f3F870A3D;
	abs.f32 	%f20, %f19;
	setp.eq.f32 	%p25, %f19, 0f3F800000;
	mov.f32 	%f207, 0f3F800000;
	@%p25 bra 	$L__BB6_22;
	setp.num.f32 	%p26, %f20, %f20;
	@%p26 bra 	$L__BB6_20;
	mov.f32 	%f203, 0f4019999A;
	add.rn.f32 	%f207, %f19, %f203;
	bra.uni 	$L__BB6_22;
$L__BB6_20:
	setp.lt.f32 	%p27, %f20, 0f00800000;
	mul.f32 	%f148, %f20, 0f4B800000;
	selp.f32 	%f149, %f148, %f20, %p27;
	mov.b32 	%r40, %f149;
	add.s32 	%r41, %r40, -1060439283;
	and.b32  	%r42, %r41, -8388608;
	sub.s32 	%r43, %r40, %r42;
	mov.b32 	%f150, %r43;
	cvt.rn.f32.s32 	%f151, %r42;
	selp.f32 	%f152, 0fC1C00000, 0f00000000, %p27;
	fma.rn.f32 	%f153, %f151, 0f34000000, %f152;
	add.f32 	%f154, %f150, 0fBF800000;
	add.f32 	%f155, %f150, 0f3F800000;
	rcp.approx.ftz.f32 	%f156, %f155;
	add.f32 	%f157, %f154, %f154;
	mul.f32 	%f158, %f157, %f156;
	mul.f32 	%f159, %f158, %f158;
	neg.f32 	%f160, %f158;
	sub.f32 	%f161, %f154, %f158;
	add.f32 	%f162, %f161, %f161;
	fma.rn.f32 	%f163, %f160, %f154, %f162;
	mul.rn.f32 	%f164, %f156, %f163;
	fma.rn.f32 	%f165, %f159, 0f3A2C32E4, 0f3B52E7DB;
	fma.rn.f32 	%f166, %f165, %f159, 0f3C93BB73;
	fma.rn.f32 	%f167, %f166, %f159, 0f3DF6384F;
	mul.rn.f32 	%f168, %f167, %f159;
	fma.rn.f32 	%f169, %f158, 0f3FB8AA3B, %f153;
	mul.f32 	%f170, %f168, 0f40400000;
	sub.f32 	%f171, %f153, %f169;
	fma.rn.f32 	%f172, %f158, 0f3FB8AA3B, %f171;
	fma.rn.f32 	%f173, %f164, 0f3FB8AA3B, %f172;
	fma.rn.f32 	%f174, %f158, 0f32A55E34, %f173;
	fma.rn.f32 	%f175, %f170, %f164, %f174;
	fma.rn.f32 	%f176, %f168, %f158, %f175;
	add.rn.f32 	%f177, %f169, %f176;
	mov.f32 	%f178, 0f4019999A;
	mul.rn.f32 	%f179, %f177, %f178;
	cvt.rni.f32.f32 	%f180, %f179;
	sub.f32 	%f181, %f179, %f180;
	neg.f32 	%f182, %f179;
	fma.rn.f32 	%f183, %f177, 0f4019999A, %f182;
	neg.f32 	%f184, %f169;
	add.rn.f32 	%f185, %f177, %f184;
	neg.f32 	%f186, %f185;
	add.rn.f32 	%f187, %f176, %f186;
	fma.rn.f32 	%f188, %f187, 0f4019999A, %f183;
	add.f32 	%f189, %f181, %f188;
	setp.gt.f32 	%p28, %f180, 0f00000000;
	selp.b32 	%r44, 0, -2097152000, %p28;
	setp.neu.f32 	%p29, %f19, 0f00000000;
	setp.neu.f32 	%p30, %f20, 0f7F800000;
	setp.lt.f32 	%p31, %f179, 0f00000000;
	selp.f32 	%f190, 0f00000000, 0f7F800000, %p31;
	abs.f32 	%f191, %f179;
	setp.gt.f32 	%p32, %f191, 0f43180000;
	cvt.rzi.s32.f32 	%r45, %f180;
	shl.b32 	%r46, %r45, 23;
	sub.s32 	%r47, %r46, %r44;
	mov.b32 	%f192, %r47;
	add.s32 	%r48, %r44, 2130706432;
	mov.b32 	%f193, %r48;
	fma.rn.f32 	%f194, %f189, 0f391FCB8E, 0f3AAF85ED;
	fma.rn.f32 	%f195, %f194, %f189, 0f3C1D9856;
	fma.rn.f32 	%f196, %f195, %f189, 0f3D6357BB;
	fma.rn.f32 	%f197, %f196, %f189, 0f3E75FDEC;
	fma.rn.f32 	%f198, %f197, %f189, 0f3F317218;
	fma.rn.f32 	%f199, %f198, %f189, 0f3F800000;
	mul.f32 	%f200, %f199, %f193;
	mul.f32 	%f201, %f200, %f192;
	selp.f32 	%f207, %f190, %f201, %p32;
	and.pred  	%p33, %p29, %p30;
	@%p33 bra 	$L__BB6_22;
	add.f32 	%f202, %f19, %f19;
	mov.b32 	%r49, %f202;
	and.b32  	%r50, %r49, 2147483647;
	mov.b32 	%f207, %r50;
$L__BB6_22:
	sqrt.rn.f32 	%f204, %f207;
	add.s32 	%r51, %r4, %r8;
	mad.lo.s32 	%r52, %r51, %r5, %r1;
	mul.wide.s32 	%rd11, %r52, 4;
	add.s64 	%rd12, %rd1, %rd11;
	st.global.f32 	[%rd12], %f204;
$L__BB6_23:
	ret;

}
	// .globl	_Z20networkToImageKernelPhPfiii
.visible .entry _Z20networkToImageKernelPhPfiii(
	.param .u64 .ptr .align 1 _Z20networkToImageKernelPhPfiii_param_0,
	.param .u64 .ptr .align 1 _Z20networkToImageKernelPhPfiii_param_1,
	.param .u32 _Z20networkToImageKernelPhPfiii_param_2,
	.param .u32 _Z20networkToImageKernelPhPfiii_param_3,
	.param .u32 _Z20networkToImageKernelPhPfiii_param_4
)
{
	.reg .pred 	%p<10>;
	.reg .b32 	%r<23>;
	.reg .b32 	%f<22>;
	.reg .b64 	%rd<13>;
	.reg .b64 	%fd<37>;

	ld.param.u64 	%rd1, [_Z20networkToImageKernelPhPfiii_param_0];
	ld.param.u64 	%rd2, [_Z20networkToImageKernelPhPfiii_param_1];
	ld.param.u32 	%r3, [_Z20networkToImageKernelPhPfiii_param_2];
	ld.param.u32 	%r6, [_Z20networkToImageKernelPhPfiii_param_3];
	ld.param.u32 	%r5, [_Z20networkToImageKernelPhPfiii_param_4];
	mov.u32 	%r7, %ctaid.x;
	mov.u32 	%r8, %ntid.x;
	mov.u32 	%r9, %tid.x;
	mad.lo.s32 	%r1, %r7, %r8, %r9;
	mov.u32 	%r10, %ctaid.y;
	mov.u32 	%r11, %ntid.y;
	mov.u32 	%r12, %tid.y;
	mad.lo.s32 	%r13, %r10, %r11, %r12;
	setp.ge.s32 	%p1, %r1, %r3;
	setp.ge.s32 	%p2, %r13, %r6;
	or.pred  	%p3, %p1, %p2;
	@%p3 bra 	$L__BB7_2;
	cvta.to.global.u64 	%rd3, %rd2;
	cvta.to.global.u64 	%rd4, %rd1;
	mad.lo.s32 	%r14, %r3, %r13, %r1;
	mul.lo.s32 	%r15, %r14, %r5;
	mul.wide.s32 	%rd5, %r14, 4;
	add.s64 	%rd6, %rd3, %rd5;
	ld.global.f32 	%f1, [%rd6];
	cvt.f64.f32 	%fd1, %f1;
	add.f64 	%fd2, %fd1, 0d40123BC967EBCFF5;
	cvt.rn.f32.f64 	%f2, %fd2;
	cvt.f64.f32 	%fd3, %f2;
	setp.gt.f64 	%p4, %fd3, 0d401921FAFC8B007A;
	add.f64 	%fd4, %fd3, 0dC01921FAFC8B007A;
	cvt.rn.f32.f64 	%f3, %fd4;
	selp.f32 	%f4, %f3, %f2, %p4;
	setp.lt.f32 	%p5, %f4, 0f00000000;
	cvt.f64.f32 	%fd5, %f4;
	add.f64 	%fd6, %fd5, 0d401921FAFC8B007A;
	cvt.rn.f32.f64 	%f5, %fd6;
	selp.f32 	%f6, %f5, %f4, %p5;
	cvt.f64.f32 	%fd7, %f6;
	mul.f64 	%fd8, %fd7, 0d3FE0000000000000;
	div.rn.f64 	%fd9, %fd8, 0d400921FAFC8B007A;
	cvt.rn.f32.f64 	%f7, %fd9;
	cvt.f64.f32 	%fd10, %f7;
	mul.f64 	%fd11, %fd10, 0d406FE00000000000;
	cvt.rmi.f64.f64 	%fd12, %fd11;
	cvt.rzi.u32.f64 	%r16, %fd12;
	cvt.s64.s32 	%rd7, %r15;
	add.s64 	%rd8, %rd4, %rd7;
	st.global.u8 	[%rd8], %r16;
	add.s32 	%r17, %r6, %r13;
	mad.lo.s32 	%r18, %r17, %r3, %r1;
	mul.wide.s32 	%rd9, %r18, 4;
	add.s64 	%rd10, %rd3, %rd9;
	ld.global.f32 	%f8, [%rd10];
	cvt.f64.f32 	%fd13, %f8;
	add.f64 	%fd14, %fd13, 0d4016AB31BF7832FA;
	cvt.rn.f32.f64 	%f9, %fd14;
	cvt.f64.f32 	%fd15, %f9;
	setp.gt.f64 	%p6, %fd15, 0d401921FAFC8B007A;
	add.f64 	%fd16, %fd15, 0dC01921FAFC8B007A;
	cvt.rn.f32.f64 	%f10, %fd16;
	selp.f32 	%f11, %f10, %f9, %p6;
	setp.lt.f32 	%p7, %f11, 0f00000000;
	cvt.f64.f32 	%fd17, %f11;
	add.f64 	%fd18, %fd17, 0d401921FAFC8B007A;
	cvt.rn.f32.f64 	%f12, %fd18;
	selp.f32 	%f13, %f12, %f11, %p7;
	cvt.f64.f32 	%fd19, %f13;
	mul.f64 	%fd20, %fd19, 0d3FE0000000000000;
	div.rn.f64 	%fd21, %fd20, 0d400921FAFC8B007A;
	cvt.rn.f32.f64 	%f14, %fd21;
	cvt.f64.f32 	%fd22, %f14;
	mul.f64 	%fd23, %fd22, 0d406FE00000000000;
	cvt.rmi.f64.f64 	%fd24, %fd23;
	cvt.rzi.u32.f64 	%r19, %fd24;
	st.global.u8 	[%rd8+1], %r19;
	add.s32 	%r20, %r17, %r6;
	mad.lo.s32 	%r21, %r20, %r3, %r1;
	mul.wide.s32 	%rd11, %r21, 4;
	add.s64 	%rd12, %rd3, %rd11;
	ld.global.f32 	%f15, [%rd12];
	cvt.f64.f32 	%fd25, %f15;
	add.f64 	%fd26, %fd25, 0d4008A3D1E661428A;
	cvt.rn.f32.f64 	%f16, %fd26;
	cvt.f64.f32 	%fd27, %f16;
	setp.gt.f64 	%p8, %fd27, 0d401921FAFC8B007A;
	add.f64 	%fd28, %fd27, 0dC01921FAFC8B007A;
	cvt.rn.f32.f64 	%f17, %fd28;
	selp.f32 	%f18, %f17, %f16, %p8;
	setp.lt.f32 	%p9, %f18, 0f00000000;
	cvt.f64.f32 	%fd29, %f18;
	add.f64 	%fd30, %fd29, 0d401921FAFC8B007A;
	cvt.rn.f32.f64 	%f19, %fd30;
	selp.f32 	%f20, %f19, %f18, %p9;
	cvt.f64.f32 	%fd31, %f20;
	mul.f64 	%fd32, %fd31, 0d3FE0000000000000;
	div.rn.f64 	%fd33, %fd32, 0d400921FAFC8B007A;
	cvt.rn.f32.f64 	%f21, %fd33;
	cvt.f64.f32 	%fd34, %f21;
	mul.f64 	%fd35, %fd34, 0d406FE00000000000;
	cvt.rmi.f64.f64 	%fd36, %fd35;
	cvt.rzi.u32.f64 	%r22, %fd36;
	st.global.u8 	[%rd8+2], %r22;
$L__BB7_2:
	ret;

}
	// .globl	_Z23imageToOpenglCudaKernelPhP6uchar4iii
.visible .entry _Z23imageToOpenglCudaKernelPhP6uchar4iii(
	.param .u64 .ptr .align 1 _Z23imageToOpenglCudaKernelPhP6uchar4iii_param_0,
	.param .u64 .ptr .align 1 _Z23imageToOpenglCudaKernelPhP6uchar4iii_param_1,
	.param .u32 _Z23imageToOpenglCudaKernelPhP6uchar4iii_param_2,
	.param .u32 _Z23imageToOpenglCudaKernelPhP6uchar4iii_param_3,
	.param .u32 _Z23imageToOpenglCudaKernelPhP6uchar4iii_param_4
)
{
	.reg .pred 	%p<4>;
	.reg .b16 	%rs<5>;
	.reg .b32 	%r<16>;
	.reg .b64 	%rd<9>;

	ld.param.u64 	%rd1, [_Z23imageToOpenglCudaKernelPhP6uchar4iii_param_0];
	ld.param.u64 	%rd2, [_Z23imageToOpenglCudaKernelPhP6uchar4iii_param_1];
	ld.param.u32 	%r3, [_Z23imageToOpenglCudaKernelPhP6uchar4iii_param_2];
	ld.param.u32 	%r5, [_Z23imageToOpenglCudaKernelPhP6uchar4iii_param_3];
	ld.param.u32 	%r4, [_Z23imageToOpenglCudaKernelPhP6uchar4iii_param_4];
	mov.u32 	%r7, %ctaid.x;
	mov.u32 	%r8, %ntid.x;
	mov.u32 	%r9, %tid.x;
	mad.lo.s32 	%r1, %r7, %r8, %r9;
	mov.u32 	%r10, %ctaid.y;
	mov.u32 	%r11, %ntid.y;
	mov.u32 	%r12, %tid.y;
	mad.lo.s32 	%r13, %r10, %r11, %r12;
	setp.ge.s32 	%p1, %r1, %r3;
	setp.ge.s32 	%p2, %r13, %r5;
	or.pred  	%p3, %p1, %p2;
	@%p3 bra 	$L__BB8_2;
	cvta.to.global.u64 	%rd3, %rd1;
	cvta.to.global.u64 	%rd4, %rd2;
	mad.lo.s32 	%r14, %r3, %r13, %r1;
	mul.lo.s32 	%r15, %r14, %r4;
	cvt.s64.s32 	%rd5, %r15;
	add.s64 	%rd6, %rd3, %rd5;
	ld.global.u8 	%rs1, [%rd6];
	mul.wide.s32 	%rd7, %r14, 4;
	add.s64 	%rd8, %rd4, %rd7;
	st.global.u8 	[%rd8+2], %rs1;
	ld.global.u8 	%rs2, [%rd6+1];
	st.global.u8 	[%rd8+1], %rs2;
	ld.global.u8 	%rs3, [%rd6+2];
	st.global.u8 	[%rd8], %rs3;
	mov.b16 	%rs4, 0;
	st.global.u8 	[%rd8+3], %rs4;
$L__BB8_2:
	ret;

}
	// .globl	_Z14fillCudaKernelPfiii
.visible .entry _Z14fillCudaKernelPfiii(
	.param .u64 .ptr .align 1 _Z14fillCudaKernelPfiii_param_0,
	.param .u32 _Z14fillCudaKernelPfiii_param_1,
	.param .u32 _Z14fillCudaKernelPfiii_param_2,
	.param .u32 _Z14fillCudaKernelPfiii_param_3
)
{
	.reg .pred 	%p<4>;
	.reg .b32 	%r<17>;
	.reg .b64 	%rd<5>;

	ld.param.u64 	%rd1, [_Z14fillCudaKernelPfiii_param_0];
	ld.param.u32 	%r3, [_Z14fillCudaKernelPfiii_param_1];
	ld.param.u32 	%r5, [_Z14fillCudaKernelPfiii_param_2];
	ld.param.u32 	%r4, [_Z14fillCudaKernelPfiii_param_3];
	mov.u32 	%r7, %ctaid.x;
	mov.u32 	%r8, %ntid.x;
	mov.u32 	%r9, %tid.x;
	mad.lo.s32 	%r1, %r7, %r8, %r9;
	mov.u32 	%r10, %ctaid.y;
	mov.u32 	%r11, %ntid.y;
	mov.u32 	%r12, %tid.y;
	mad.lo.s32 	%r13, %r10, %r11, %r12;
	setp.ge.s32 	%p1, %r1, %r3;
	setp.ge.s32 	%p2, %r13, %r5;
	or.pred  	%p3, %p1, %p2;
	@%p3 bra 	$L__BB9_2;
	cvta.to.global.u64 	%rd2, %rd1;
	mad.lo.s32 	%r14, %r3, %r13, %r1;
	mul.lo.s32 	%r15, %r14, %r4;
	mul.wide.s32 	%rd3, %r15, 4;
	add.s64 	%rd4, %rd2, %rd3;
	mov.b32 	%r16, 0;
	st.global.u32 	[%rd4], %r16;
$L__BB9_2:
	ret;

}


// ===== COMPILED SASS (sm_100) =====

	.target	sm_100

	.elftype	@"ET_EXEC"


//--------------------- .note.nv.tkinfo           --------------------------
	.section	.note.nv.tkinfo,"",@"SHT_NOTE"
	.sectionflags	@"SHF_NOTE_NV_TKINFO"
	.tkinfo
        /*0018*/ 	.word	0x00000002
        /*0030*/ 	.string	""
        /*0030*/ 	.string	"ptxas"
        /*0030*/ 	.string	"Cuda compilation tools, release 13.0, V13.0.88"
        /*0030*/ 	.string	"Build cuda_13.0.r13.0/compiler.36424714_0"
        /*0030*/ 	.string	"-arch sm_100 -m 64 "



//--------------------- .note.nv.cuinfo           --------------------------
	.section	.note.nv.cuinfo,"",@"SHT_NOTE"
	.sectionflags	@"SHF_NOTE_NV_CUINFO"
        /*0018*/ 	.short	0x0002
        /*001a*/ 	.short	0x0064
        /*001c*/ 	.short	0x0082
	.zero		2


//--------------------- .nv.info                  --------------------------
	.section	.nv.info,"",@"SHT_CUDA_INFO"
	.align	4


	//----- nvinfo : EIATTR_REGCOUNT
	.align		4
        /*0000*/ 	.byte	0x04, 0x2f
        /*0002*/ 	.short	(.L_1 - .L_0)
	.align		4
.L_0:
        /*0004*/ 	.word	index@(_Z19undistortCudaKernelPhS_iii)
        /*0008*/ 	.word	0x0000001c


	//----- nvinfo : EIATTR_FRAME_SIZE
	.align		4
.L_1:
        /*000c*/ 	.byte	0x04, 0x11
        /*000e*/ 	.short	(.L_3 - .L_2)
	.align		4
.L_2:
        /*0010*/ 	.word	index@($__internal_7_$__cuda_sm3x_div_rn_noftz_f32_slowpath)
        /*0014*/ 	.word	0x00000000


	//----- nvinfo : EIATTR_FRAME_SIZE
	.align		4
.L_3:
        /*0018*/ 	.byte	0x04, 0x11
        /*001a*/ 	.short	(.L_5 - .L_4)
	.align		4
.L_4:
        /*001c*/ 	.word	index@($__internal_6_$__cuda_sm20_sqrt_rn_f32_slowpath)
        /*0020*/ 	.word	0x00000000


	//----- nvinfo : EIATTR_FRAME_SIZE
	.align		4
.L_5:
        /*0024*/ 	.byte	0x04, 0x11
        /*0026*/ 	.short	(.L_7 - .L_6)
	.align		4
.L_6:
        /*0028*/ 	.word	index@(_Z19undistortCudaKernelPhS_iii)
        /*002c*/ 	.word	0x00000000


	//----- nvinfo : EIATTR_REGCOUNT
	.align		4
.L_7:
        /*0030*/ 	.byte	0x04, 0x2f
        /*0032*/ 	.short	(.L_9 - .L_8)
	.align		4
.L_8:
        /*0034*/ 	.word	index@(_Z20homographyCudaKernelPhS_iiii)
        /*0038*/ 	.word	0x0000001d


	//----- nvinfo : EIATTR_FRAME_SIZE
	.align		4
.L_9:
        /*003c*/ 	.byte	0x04, 0x11
        /*003e*/ 	.short	(.L_11 - .L_10)
	.align		4
.L_10:
        /*0040*/ 	.word	index@($__internal_5_$__cuda_sm3x_div_rn_noftz_f32_slowpath)
        /*0044*/ 	.word	0x00000000


	//----- nvinfo : EIATTR_FRAME_SIZE
	.align		4
.L_11:
        /*0048*/ 	.byte	0x04, 0x11
        /*004a*/ 	.short	(.L_13 - .L_12)
	.align		4
.L_12:
        /*004c*/ 	.word	index@(_Z20homographyCudaKernelPhS_iiii)
        /*0050*/ 	.word	0x00000000


	//----- nvinfo : EIATTR_REGCOUNT
	.align		4
.L_13:
        /*0054*/ 	.byte	0x04, 0x2f
        /*0056*/ 	.short	(.L_15 - .L_14)
	.align		4
.L_14:
        /*0058*/ 	.word	index@(_Z7nothingPhS_iii)
        /*005c*/ 	.word	0x0000000e


	//----- nvinfo : EIATTR_FRAME_SIZE
	.align		4
.L_15:
        /*0060*/ 	.byte	0x04, 0x11
        /*0062*/ 	.short	(.L_17 - .L_16)
	.align		4
.L_16:
        /*0064*/ 	.word	index@(_Z7nothingPhS_iii)
        /*0068*/ 	.word	0x00000000


	//----- nvinfo : EIATTR_REGCOUNT
	.align		4
.L_17:
        /*006c*/ 	.byte	0x04, 0x2f
        /*006e*/ 	.short	(.L_19 - .L_18)
	.align		4
.L_18:
        /*0070*/ 	.word	index@(_Z21encodeImageCudaKernelPhS_S_S_S_iiiiii)
        /*0074*/ 	.word	0x0000000e


	//----- nvinfo : EIATTR_FRAME_SIZE
	.align		4
.L_19:
        /*0078*/ 	.byte	0x04, 0x11
        /*007a*/ 	.short	(.L_21 - .L_20)
	.align		4
.L_20:
        /*007c*/ 	.word	index@(_Z21encodeImageCudaKernelPhS_S_S_S_iiiiii)
        /*0080*/ 	.word	0x00000000


	//----- nvinfo : EIATTR_REGCOUNT
	.align		4
.L_21:
        /*0084*/ 	.byte	0x04, 0x2f
        /*0086*/ 	.short	(.L_23 - .L_22)
	.align		4
.L_22:
        /*0088*/ 	.word	index@(_Z16calMapCudaKernelP6float2iiiiii)
        /*008c*/ 	.word	0x00000015


	//----- nvinfo : EIATTR_FRAME_SIZE
	.align		4
.L_23:
        /*0090*/ 	.byte	0x04, 0x11
        /*0092*/ 	.short	(.L_25 - .L_24)
	.align		4
.L_24:
        /*0094*/ 	.word	index@($__internal_4_$__cuda_sm3x_div_rn_noftz_f32_slowpath)
        /*0098*/ 	.word	0x00000000


	//----- nvinfo : EIATTR_FRAME_SIZE
	.align		4
.L_25:
        /*009c*/ 	.byte	0x04, 0x11
        /*009e*/ 	.short	(.L_27 - .L_26)
	.align		4
.L_26:
        /*00a0*/ 	.word	index@($__internal_3_$__cuda_sm20_sqrt_rn_f32_slowpath)
        /*00a4*/ 	.word	0x00000000


	//----- nvinfo : EIATTR_FRAME_SIZE
	.align		4
.L_27:
        /*00a8*/ 	.byte	0x04, 0x11
        /*00aa*/ 	.short	(.L_29 - .L_28)
	.align		4
.L_28:
        /*00ac*/ 	.word	index@(_Z16calMapCudaKernelP6float2iiiiii)
        /*00b0*/ 	.word	0x00000000


	//----- nvinfo : EIATTR_REGCOUNT
	.align		4
.L_29:
        /*00b4*/ 	.byte	0x04, 0x2f
        /*00b6*/ 	.short	(.L_31 - .L_30)
	.align		4
.L_30:
        /*00b8*/ 	.word	index@(_Z18applyMapCudaKernelPhS_S_S_S_P6float2iiiii)
        /*00bc*/ 	.word	0x0000001c


	//----- nvinfo : EIATTR_FRAME_SIZE
	.align		4
.L_31:
        /*00c0*/ 	.byte	0x04, 0x11
        /*00c2*/ 	.short	(.L_33 - .L_32)
	.align		4
.L_32:
        /*00c4*/ 	.word	index@(_Z18applyMapCudaKernelPhS_S_S_S_P6float2iiiii)
        /*00c8*/ 	.word	0x00000000


	//----- nvinfo : EIATTR_REGCOUNT
	.align		4
.L_33:
        /*00cc*/ 	.byte	0x04, 0x2f
        /*00ce*/ 	.short	(.L_35 - .L_34)
	.align		4
.L_34:
        /*00d0*/ 	.word	index@(_Z20imageToNetworkKernelPhPfiii)
        /*00d4*/ 	.word	0x00000013


	//----- nvinfo : EIATTR_FRAME_SIZE
	.align		4
.L_35:
        /*00d8*/ 	.byte	0x04, 0x11
        /*00da*/ 	.short	(.L_37 - .L_36)
	.align		4
.L_36:
        /*00dc*/ 	.word	index@($__internal_2_$__cuda_sm3x_div_rn_noftz_f32_slowpath)
        /*00e0*/ 	.word	0x00000000


	//----- nvinfo : EIATTR_FRAME_SIZE
	.align		4
.L_37:
        /*00e4*/ 	.byte	0x04, 0x11
        /*00e6*/ 	.short	(.L_39 - .L_38)
	.align		4
.L_38:
        /*00e8*/ 	.word	index@($__internal_1_$__cuda_sm20_sqrt_rn_f32_slowpath)
        /*00ec*/ 	.word	0x00000000


	//----- nvinfo : EIATTR_FRAME_SIZE
	.align		4
.L_39:
        /*00f0*/ 	.byte	0x04, 0x11
        /*00f2*/ 	.short	(.L_41 - .L_40)
	.align		4
.L_40:
        /*00f4*/ 	.word	index@(_Z20imageToNetworkKernelPhPfiii)
        /*00f8*/ 	.word	0x00000000


	//----- nvinfo : EIATTR_REGCOUNT
	.align		4
.L_41:
        /*00fc*/ 	.byte	0x04, 0x2f
        /*00fe*/ 	.short	(.L_43 - .L_42)
	.align		4
.L_42:
        /*0100*/ 	.word	index@(_Z20networkToImageKernelPhPfiii)
        /*0104*/ 	.word	0x0000001d


	//----- nvinfo : EIATTR_FRAME_SIZE
	.align		4
.L_43:
        /*0108*/ 	.byte	0x04, 0x11
        /*010a*/ 	.short	(.L_45 - .L_44)
	.align		4
.L_44:
        /*010c*/ 	.word	index@($__internal_0_$__cuda_sm20_div_rn_f64_full)
        /*0110*/ 	.word	0x00000000


	//----- nvinfo : EIATTR_FRAME_SIZE
	.align		4
.L_45:
        /*0114*/ 	.byte	0x04, 0x11
        /*0116*/ 	.short	(.L_47 - .L_46)
	.align		4
.L_46:
        /*0118*/ 	.word	index@(_Z20networkToImageKernelPhPfiii)
        /*011c*/ 	.word	0x00000000


	//----- nvinfo : EIATTR_REGCOUNT
	.align		4
.L_47:
        /*0120*/ 	.byte	0x04, 0x2f
        /*0122*/ 	.short	(.L_49 - .L_48)
	.align		4
.L_48:
        /*0124*/ 	.word	index@(_Z23imageToOpenglCudaKernelPhP6uchar4iii)
        /*0128*/ 	.word	0x0000000e


	//----- nvinfo : EIATTR_FRAME_SIZE
	.align		4
.L_49:
        /*012c*/ 	.byte	0x04, 0x11
        /*012e*/ 	.short	(.L_51 - .L_50)
	.align		4
.L_50:
        /*0130*/ 	.word	index@(_Z23imageToOpenglCudaKernelPhP6uchar4iii)
        /*0134*/ 	.word	0x00000000


	//----- nvinfo : EIATTR_REGCOUNT
	.align		4
.L_51:
        /*0138*/ 	.byte	0x04, 0x2f
        /*013a*/ 	.short	(.L_53 - .L_52)
	.align		4
.L_52:
        /*013c*/ 	.word	index@(_Z14fillCudaKernelPfiii)
        /*0140*/ 	.word	0x00000008


	//----- nvinfo : EIATTR_FRAME_SIZE
	.align		4
.L_53:
        /*0144*/ 	.byte	0x04, 0x11
        /*0146*/ 	.short	(.L_55 - .L_54)
	.align		4
.L_54:
        /*0148*/ 	.word	index@(_Z14fillCudaKernelPfiii)
        /*014c*/ 	.word	0x00000000


	//----- nvinfo : EIATTR_MIN_STACK_SIZE
	.align		4
.L_55:
        /*0150*/ 	.byte	0x04, 0x12
        /*0152*/ 	.short	(.L_57 - .L_56)
	.align		4
.L_56:
        /*0154*/ 	.word	index@(_Z14fillCudaKernelPfiii)
        /*0158*/ 	.word	0x00000000


	//----- nvinfo : EIATTR_MIN_STACK_SIZE
	.align		4
.L_57:
        /*015c*/ 	.byte	0x04, 0x12
        /*015e*/ 	.short	(.L_59 - .L_58)
	.align		4
.L_58:
        /*0160*/ 	.word	index@(_Z23imageToOpenglCudaKernelPhP6uchar4iii)
        /*0164*/ 	.word	0x00000000


	//----- nvinfo : EIATTR_MIN_STACK_SIZE
	.align		4
.L_59:
        /*0168*/ 	.byte	0x04, 0x12
        /*016a*/ 	.short	(.L_61 - .L_60)
	.align		4
.L_60:
        /*016c*/ 	.word	index@(_Z20networkToImageKernelPhPfiii)
        /*0170*/ 	.word	0x00000000


	//----- nvinfo : EIATTR_MIN_STACK_SIZE
	.align		4
.L_61:
        /*0174*/ 	.byte	0x04, 0x12
        /*0176*/ 	.short	(.L_63 - .L_62)
	.align		4
.L_62:
        /*0178*/ 	.word	index@(_Z20imageToNetworkKernelPhPfiii)
        /*017c*/ 	.word	0x00000000


	//----- nvinfo : EIATTR_MIN_STACK_SIZE
	.align		4
.L_63:
        /*0180*/ 	.byte	0x04, 0x12
        /*0182*/ 	.short	(.L_65 - .L_64)
	.align		4
.L_64:
        /*0184*/ 	.word	index@(_Z18applyMapCudaKernelPhS_S_S_S_P6float2iiiii)
        /*0188*/ 	.word	0x00000000


	//----- nvinfo : EIATTR_MIN_STACK_SIZE
	.align		4
.L_65:
        /*018c*/ 	.byte	0x04, 0x12
        /*018e*/ 	.short	(.L_67 - .L_66)
	.align		4
.L_66:
        /*0190*/ 	.word	index@(_Z16calMapCudaKernelP6float2iiiiii)
        /*0194*/ 	.word	0x00000000


	//----- nvinfo : EIATTR_MIN_STACK_SIZE
	.align		4
.L_67:
        /*0198*/ 	.byte	0x04, 0x12
        /*019a*/ 	.short	(.L_69 - .L_68)
	.align		4
.L_68:
        /*019c*/ 	.word	index@(_Z21encodeImageCudaKernelPhS_S_S_S_iiiiii)
        /*01a0*/ 	.word	0x00000000


	//----- nvinfo : EIATTR_MIN_STACK_SIZE
	.align		4
.L_69:
        /*01a4*/ 	.byte	0x04, 0x12
        /*01a6*/ 	.short	(.L_71 - .L_70)
	.align		4
.L_70:
        /*01a8*/ 	.word	index@(_Z7nothingPhS_iii)
        /*01ac*/ 	.word	0x00000000


	//----- nvinfo : EIATTR_MIN_STACK_SIZE
	.align		4
.L_71:
        /*01b0*/ 	.byte	0x04, 0x12
        /*01b2*/ 	.short	(.L_73 - .L_72)
	.align		4
.L_72:
        /*01b4*/ 	.word	index@(_Z20homographyCudaKernelPhS_iiii)
        /*01b8*/ 	.word	0x00000000


	//----- nvinfo : EIATTR_MIN_STACK_SIZE
	.align		4
.L_73:
        /*01bc*/ 	.byte	0x04, 0x12
        /*01be*/ 	.short	(.L_75 - .L_74)
	.align		4
.L_74:
        /*01c0*/ 	.word	index@(_Z19undistortCudaKernelPhS_iii)
        /*01c4*/ 	.word	0x00000000
.L_75:


//--------------------- .nv.compat                --------------------------
	.section	.nv.compat,"",@"SHT_CUDA_COMPAT_INFO"
	.align	4
        /*0000*/ 	.byte	0x02, 0x09, 0x00, 0x00, 0x02, 0x02, 0x01, 0x00, 0x02, 0x05, 0x05, 0x00, 0x03, 0x07, 0x01, 0x01
        /*0010*/ 	.byte	0x02, 0x03, 0x00, 0x00, 0x02, 0x06, 0x01, 0x00, 0x04, 0x0b, 0x08, 0x00, 0x01, 0x00, 0x00, 0x00
        /*0020*/ 	.byte	0x00, 0x00, 0x00, 0x00


//--------------------- .nv.info._Z14fillCudaKernelPfiii --------------------------
	.section	.nv.info._Z14fillCudaKernelPfiii,"",@"SHT_CUDA_INFO"
	.sectionflags	@""
	.align	4


	//----- nvinfo : EIATTR_CUDA_API_VERSION
	.align		4
        /*0000*/ 	.byte	0x04, 0x37
        /*0002*/ 	.short	(.L_77 - .L_76)
.L_76:
        /*0004*/ 	.word	0x00000082


	//----- nvinfo : EIATTR_KPARAM_INFO
	.align		4
.L_77:
        /*0008*/ 	.byte	0x04, 0x17
        /*000a*/ 	.short	(.L_79 - .L_78)
.L_78:
        /*000c*/ 	.word	0x00000000
        /*0010*/ 	.short	0x0003
        /*0012*/ 	.short	0x0010
        /*0014*/ 	.byte	0x00, 0xf0, 0x11, 0x00


	//----- nvinfo : EIATTR_KPARAM_INFO
	.align		4
.L_79:
        /*0018*/ 	.byte	0x04, 0x17
        /*001a*/ 	.short	(.L_81 - .L_80)
.L_80:
        /*001c*/ 	.word	0x00000000
        /*0020*/ 	.short	0x0002
        /*0022*/ 	.short	0x000c
        /*0024*/ 	.byte	0x00, 0xf0, 0x11, 0x00


	//----- nvinfo : EIATTR_KPARAM_INFO
	.align		4
.L_81:
        /*0028*/ 	.byte	0x04, 0x17
        /*002a*/ 	.short	(.L_83 - .L_82)
.L_82:
        /*002c*/ 	.word	0x00000000
        /*0030*/ 	.short	0x0001
        /*0032*/ 	.short	0x0008
        /*0034*/ 	.byte	0x00, 0xf0, 0x11, 0x00


	//----- nvinfo : EIATTR_KPARAM_INFO
	.align		4
.L_83:
        /*0038*/ 	.byte	0x04, 0x17
        /*003a*/ 	.short	(.L_85 - .L_84)
.L_84:
        /*003c*/ 	.word	0x00000000
        /*0040*/ 	.short	0x0000
        /*0042*/ 	.short	0x0000
        /*0044*/ 	.byte	0x00, 0xf5, 0x21, 0x00


	//----- nvinfo : EIATTR_SPARSE_MMA_MASK
	.align		4
.L_85:
        /*0048*/ 	.byte	0x03, 0x50
        /*004a*/ 	.short	0x0000


	//----- nvinfo : EIATTR_MAXREG_COUNT
	.align		4
        /*004c*/ 	.byte	0x03, 0x1b
        /*004e*/ 	.short	0x00ff


	//----- nvinfo : EIATTR_MERCURY_ISA_VERSION
	.align		4
        /*0050*/ 	.byte	0x03, 0x5f
        /*0052*/ 	.short	0x0101


	//----- nvinfo : EIATTR_VRC_CTA_INIT_COUNT
	.align		4
        /*0054*/ 	.byte	0x02, 0x4a
	.zero		1
	.zero		1


	//----- nvinfo : EIATTR_EXIT_INSTR_OFFSETS
	.align		4
        /*0058*/ 	.byte	0x04, 0x1c
        /*005a*/ 	.short	(.L_87 - .L_86)


	//   ....[0]....
.L_86:
        /*005c*/ 	.word	0x000000c0


	//   ....[1]....
        /*0060*/ 	.word	0x00000140


	//----- nvinfo : EIATTR_CBANK_PARAM_SIZE
	.align		4
.L_87:
        /*0064*/ 	.byte	0x03, 0x19
        /*0066*/ 	.short	0x0014


	//----- nvinfo : EIATTR_PARAM_CBANK
	.align		4
        /*0068*/ 	.byte	0x04, 0x0a
        /*006a*/ 	.short	(.L_89 - .L_88)
	.align		4
.L_88:
        /*006c*/ 	.word	index@(.nv.constant0._Z14fillCudaKernelPfiii)
        /*0070*/ 	.short	0x0380
        /*0072*/ 	.short	0x0014


	//----- nvinfo : EIATTR_SW_WAR
	.align		4
.L_89:
        /*0074*/ 	.byte	0x04, 0x36
        /*0076*/ 	.short	(.L_91 - .L_90)
.L_90:
        /*0078*/ 	.word	0x00000008
.L_91:


//--------------------- .nv.info._Z23imageToOpenglCudaKernelPhP6uchar4iii --------------------------
	.section	.nv.info._Z23imageToOpenglCudaKernelPhP6uchar4iii,"",@"SHT_CUDA_INFO"
	.sectionflags	@""
	.align	4


	//----- nvinfo : EIATTR_CUDA_API_VERSION
	.align		4
        /*0000*/ 	.byte	0x04, 0x37
        /*0002*/ 	.short	(.L_93 - .L_92)
.L_92:
        /*0004*/ 	.word	0x00000082


	//----- nvinfo : EIATTR_KPARAM_INFO
	.align		4
.L_93:
        /*0008*/ 	.byte	0x04, 0x17
        /*000a*/ 	.short	(.L_95 - .L_94)
.L_94:
        /*000c*/ 	.word	0x00000000
        /*0010*/ 	.short	0x0004
        /*0012*/ 	.short	0x0018
        /*0014*/ 	.byte	0x00, 0xf0, 0x11, 0x00


	//----- nvinfo : EIATTR_KPARAM_INFO
	.align		4
.L_95:
        /*0018*/ 	.byte	0x04, 0x17
        /*001a*/ 	.short	(.L_97 - .L_96)
.L_96:
        /*001c*/ 	.word	0x00000000
        /*0020*/ 	.short	0x0003
        /*0022*/ 	.short	0x0014
        /*0024*/ 	.byte	0x00, 0xf0, 0x11, 0x00


	//----- nvinfo : EIATTR_KPARAM_INFO
	.align		4
.L_97:
        /*0028*/ 	.byte	0x04, 0x17
        /*002a*/ 	.short	(.L_99 - .L_98)
.L_98:
        /*002c*/ 	.word	0x00000000
        /*0030*/ 	.short	0x0002
        /*0032*/ 	.short	0x0010
        /*0034*/ 	.byte	0x00, 0xf0, 0x11, 0x00


	//----- nvinfo : EIATTR_KPARAM_INFO
	.align		4
.L_99:
        /*0038*/ 	.byte	0x04, 0x17
        /*003a*/ 	.short	(.L_101 - .L_100)
.L_100:
        /*003c*/ 	.word	0x00000000
        /*0040*/ 	.short	0x0001
        /*0042*/ 	.short	0x0008
        /*0044*/ 	.byte	0x00, 0xf5, 0x21, 0x00


	//----- nvinfo : EIATTR_KPARAM_INFO
	.align		4
.L_101:
        /*0048*/ 	.byte	0x04, 0x17
        /*004a*/ 	.short	(.L_103 - .L_102)
.L_102:
        /*004c*/ 	.word	0x00000000
        /*0050*/ 	.short	0x0000
        /*0052*/ 	.short	0x0000
        /*0054*/ 	.byte	0x00, 0xf5, 0x21, 0x00


	//----- nvinfo : EIATTR_SPARSE_MMA_MASK
	.align		4
.L_103:
        /*0058*/ 	.byte	0x03, 0x50
        /*005a*/ 	.short	0x0000


	//----- nvinfo : EIATTR_MAXREG_COUNT
	.align		4
        /*005c*/ 	.byte	0x03, 0x1b
        /*005e*/ 	.short	0x00ff


	//----- nvinfo : EIATTR_MERCURY_ISA_VERSION
	.align		4
        /*0060*/ 	.byte	0x03, 0x5f
        /*0062*/ 	.short	0x0101


	//----- nvinfo : EIATTR_VRC_CTA_INIT_COUNT
	.align		4
        /*0064*/ 	.byte	0x02, 0x4a
	.zero		1
	.zero		1


	//----- nvinfo : EIATTR_EXIT_INSTR_OFFSETS
	.align		4
        /*0068*/ 	.byte	0x04, 0x1c
        /*006a*/ 	.short	(.L_105 - .L_104)


	//   ....[0]....
.L_104:
        /*006c*/ 	.word	0x000000c0


	//   ....[1]....
        /*0070*/ 	.word	0x000001d0


	//----- nvinfo : EIATTR_CBANK_PARAM_SIZE
	.align		4
.L_105:
        /*0074*/ 	.byte	0x03, 0x19
        /*0076*/ 	.short	0x001c


	//----- nvinfo : EIATTR_PARAM_CBANK
	.align		4
        /*0078*/ 	.byte	0x04, 0x0a
        /*007a*/ 	.short	(.L_107 - .L_106)
	.align		4
.L_106:
        /*007c*/ 	.word	index@(.nv.constant0._Z23imageToOpenglCudaKernelPhP6uchar4iii)
        /*0080*/ 	.short	0x0380
        /*0082*/ 	.short	0x001c


	//----- nvinfo : EIATTR_SW_WAR
	.align		4
.L_107:
        /*0084*/ 	.byte	0x04, 0x36
        /*0086*/ 	.short	(.L_109 - .L_108)
.L_108:
        /*0088*/ 	.word	0x00000008
.L_109:


//--------------------- .nv.info._Z20networkToImageKernelPhPfiii --------------------------
	.section	.nv.info._Z20networkToImageKernelPhPfiii,"",@"SHT_CUDA_INFO"
	.sectionflags	@""
	.align	4


	//----- nvinfo : EIATTR_CUDA_API_VERSION
	.align		4
        /*0000*/ 	.byte	0x04, 0x37
        /*0002*/ 	.short	(.L_111 - .L_110)
.L_110:
        /*0004*/ 	.word	0x00000082


	//----- nvinfo : EIATTR_KPARAM_INFO
	.align		4
.L_111:
        /*0008*/ 	.byte	0x04, 0x17
        /*000a*/ 	.short	(.L_113 - .L_112)
.L_112:
        /*000c*/ 	.word	0x00000000
        /*0010*/ 	.short	0x0004
        /*0012*/ 	.short	0x0018
        /*0014*/ 	.byte	0x00, 0xf0, 0x11, 0x00


	//----- nvinfo : EIATTR_KPARAM_INFO
	.align		4
.L_113:
        /*0018*/ 	.byte	0x04, 0x17
        /*001a*/ 	.short	(.L_115 - .L_114)
.L_114:
        /*001c*/ 	.word	0x00000000
        /*0020*/ 	.short	0x0003
        /*0022*/ 	.short	0x0014
        /*0024*/ 	.byte	0x00, 0xf0, 0x11, 0x00


	//----- nvinfo : EIATTR_KPARAM_INFO
	.align		4
.L_115:
        /*0028*/ 	.byte	0x04, 0x17
        /*002a*/ 	.short	(.L_117 - .L_116)
.L_116:
        /*002c*/ 	.word	0x00000000
        /*0030*/ 	.short	0x0002
        /*0032*/ 	.short	0x0010
        /*0034*/ 	.byte	0x00, 0xf0, 0x11, 0x00


	//----- nvinfo : EIATTR_KPARAM_INFO
	.align		4
.L_117:
        /*0038*/ 	.byte	0x04, 0x17
        /*003a*/ 	.short	(.L_119 - .L_118)
.L_118:
        /*003c*/ 	.word	0x00000000
        /*0040*/ 	.short	0x0001
        /*0042*/ 	.short	0x0008
        /*0044*/ 	.byte	0x00, 0xf5, 0x21, 0x00


	//----- nvinfo : EIATTR_KPARAM_INFO
	.align		4
.L_119:
        /*0048*/ 	.byte	0x04, 0x17
        /*004a*/ 	.short	(.L_121 - .L_120)
.L_120:
        /*004c*/ 	.word	0x00000000
        /*0050*/ 	.short	0x0000
        /*0052*/ 	.short	0x0000
        /*0054*/ 	.byte	0x00, 0xf5, 0x21, 0x00


	//----- nvinfo : EIATTR_SPARSE_MMA_MASK
	.align		4
.L_121:
        /*0058*/ 	.byte	0x03, 0x50
        /*005a*/ 	.short	0x0000


	//----- nvinfo : EIATTR_MAXREG_COUNT
	.align		4
        /*005c*/ 	.byte	0x03, 0x1b
        /*005e*/ 	.short	0x00ff


	//----- nvinfo : EIATTR_MERCURY_ISA_VERSION
	.align		4
        /*0060*/ 	.byte	0x03, 0x5f
        /*0062*/ 	.short	0x0101


	//----- nvinfo : EIATTR_VRC_CTA_INIT_COUNT
	.align		4
        /*0064*/ 	.byte	0x02, 0x4a
	.zero		1
	.zero		1


	//----- nvinfo : EIATTR_EXIT_INSTR_OFFSETS
	.align		4
        /*0068*/ 	.byte	0x04, 0x1c
        /*006a*/ 	.short	(.L_123 - .L_122)


	//   ....[0]....
.L_122:
        /*006c*/ 	.word	0x000000c0


	//   ....[1]....
        /*0070*/ 	.word	0x00000b50


	//----- nvinfo : EIATTR_CRS_STACK_SIZE
	.align		4
.L_123:
        /*0074*/ 	.byte	0x04, 0x1e
        /*0076*/ 	.short	(.L_125 - .L_124)
.L_124:
        /*0078*/ 	.word	0x00000000


	//----- nvinfo : EIATTR_CBANK_PARAM_SIZE
	.align		4
.L_125:
        /*007c*/ 	.byte	0x03, 0x19
        /*007e*/ 	.short	0x001c


	//----- nvinfo : EIATTR_PARAM_CBANK
	.align		4
        /*0080*/ 	.byte	0x04, 0x0a
        /*0082*/ 	.short	(.L_127 - .L_126)
	.align		4
.L_126:
        /*0084*/ 	.word	index@(.nv.constant0._Z20networkToImageKernelPhPfiii)
        /*0088*/ 	.short	0x0380
        /*008a*/ 	.short	0x001c


	//----- nvinfo : EIATTR_SW_WAR
	.align		4
.L_127:
        /*008c*/ 	.byte	0x04, 0x36
        /*008e*/ 	.short	(.L_129 - .L_128)
.L_128:
        /*0090*/ 	.word	0x00000008
.L_129:


//--------------------- .nv.info._Z20imageToNetworkKernelPhPfiii --------------------------
	.section	.nv.info._Z20imageToNetworkKernelPhPfiii,"",@"SHT_CUDA_INFO"
	.sectionflags	@""
	.align	4


	//----- nvinfo : EIATTR_CUDA_API_VERSION
	.align		4
        /*0000*/ 	.byte	0x04, 0x37
        /*0002*/ 	.short	(.L_131 - .L_130)
.L_130:
        /*0004*/ 	.word	0x00000082


	//----- nvinfo : EIATTR_KPARAM_INFO
	.align		4
.L_131:
        /*0008*/ 	.byte	0x04, 0x17
        /*000a*/ 	.short	(.L_133 - .L_132)
.L_132:
        /*000c*/ 	.word	0x00000000
        /*0010*/ 	.short	0x0004
        /*0012*/ 	.short	0x0018
        /*0014*/ 	.byte	0x00, 0xf0, 0x11, 0x00


	//----- nvinfo : EIATTR_KPARAM_INFO
	.align		4
.L_133:
        /*0018*/ 	.byte	0x04, 0x17
        /*001a*/ 	.short	(.L_135 - .L_134)
.L_134:
        /*001c*/ 	.word	0x00000000
        /*0020*/ 	.short	0x0003
        /*0022*/ 	.short	0x0014
        /*0024*/ 	.byte	0x00, 0xf0, 0x11, 0x00


	//----- nvinfo : EIATTR_KPARAM_INFO
	.align		4
.L_135:
        /*0028*/ 	.byte	0x04, 0x17
        /*002a*/ 	.short	(.L_137 - .L_136)
.L_136:
        /*002c*/ 	.word	0x00000000
        /*0030*/ 	.short	0x0002
        /*0032*/ 	.short	0x0010
        /*0034*/ 	.byte	0x00, 0xf0, 0x11, 0x00


	//----- nvinfo : EIATTR_KPARAM_INFO
	.align		4
.L_137:
        /*0038*/ 	.byte	0x04, 0x17
        /*003a*/ 	.short	(.L_139 - .L_138)
.L_138:
        /*003c*/ 	.word	0x00000000
        /*0040*/ 	.short	0x0001
        /*0042*/ 	.short	0x0008
        /*0044*/ 	.byte	0x00, 0xf5, 0x21, 0x00


	//----- nvinfo : EIATTR_KPARAM_INFO
	.align		4
.L_139:
        /*0048*/ 	.byte	0x04, 0x17
        /*004a*/ 	.short	(.L_141 - .L_140)
.L_140:
        /*004c*/ 	.word	0x00000000
        /*0050*/ 	.short	0x0000
        /*0052*/ 	.short	0x0000
        /*0054*/ 	.byte	0x00, 0xf5, 0x21, 0x00


	//----- nvinfo : EIATTR_SPARSE_MMA_MASK
	.align		4
.L_141:
        /*0058*/ 	.byte	0x03, 0x50
        /*005a*/ 	.short	0x0000


	//----- nvinfo : EIATTR_MAXREG_COUNT
	.align		4
        /*005c*/ 	.byte	0x03, 0x1b
        /*005e*/ 	.short	0x00ff


	//----- nvinfo : EIATTR_MERCURY_ISA_VERSION
	.align		4
        /*0060*/ 	.byte	0x03, 0x5f
        /*0062*/ 	.short	0x0101


	//----- nvinfo : EIATTR_VRC_CTA_INIT_COUNT
	.align		4
        /*0064*/ 	.byte	0x02, 0x4a
	.zero		1
	.zero		1


	//----- nvinfo : EIATTR_EXIT_INSTR_OFFSETS
	.align		4
        /*0068*/ 	.byte	0x04, 0x1c
        /*006a*/ 	.short	(.L_143 - .L_142)


	//   ....[0]....
.L_142:
        /*006c*/ 	.word	0x000000c0


	//   ....[1]....
        /*0070*/ 	.word	0x00001b90


	//----- nvinfo : EIATTR_CRS_STACK_SIZE
	.align		4
.L_143:
        /*0074*/ 	.byte	0x04, 0x1e
        /*0076*/ 	.short	(.L_145 - .L_144)
.L_144:
        /*0078*/ 	.word	0x00000000


	//----- nvinfo : EIATTR_CBANK_PARAM_SIZE
	.align		4
.L_145:
        /*007c*/ 	.byte	0x03, 0x19
        /*007e*/ 	.short	0x001c


	//----- nvinfo : EIATTR_PARAM_CBANK
	.align		4
        /*0080*/ 	.byte	0x04, 0x0a
        /*0082*/ 	.short	(.L_147 - .L_146)
	.align		4
.L_146:
        /*0084*/ 	.word	index@(.nv.constant0._Z20imageToNetworkKernelPhPfiii)
        /*0088*/ 	.short	0x0380
        /*008a*/ 	.short	0x001c


	//----- nvinfo : EIATTR_SW_WAR
	.align		4
.L_147:
        /*008c*/ 	.byte	0x04, 0x36
        /*008e*/ 	.short	(.L_149 - .L_148)
.L_148:
        /*0090*/ 	.word	0x00000008
.L_149:


//--------------------- .nv.info._Z18applyMapCudaKernelPhS_S_S_S_P6float2iiiii --------------------------
	.section	.nv.info._Z18applyMapCudaKernelPhS_S_S_S_P6float2iiiii,"",@"SHT_CUDA_INFO"
	.sectionflags	@""
	.align	4


	//----- nvinfo : EIATTR_CUDA_API_VERSION
	.align		4
        /*0000*/ 	.byte	0x04, 0x37
        /*0002*/ 	.short	(.L_151 - .L_150)
.L_150:
        /*0004*/ 	.word	0x00000082


	//----- nvinfo : EIATTR_KPARAM_INFO
	.align		4
.L_151:
        /*0008*/ 	.byte	0x04, 0x17
        /*000a*/ 	.short	(.L_153 - .L_152)
.L_152:
        /*000c*/ 	.word	0x00000000
        /*0010*/ 	.short	0x000a
        /*0012*/ 	.short	0x0040
        /*0014*/ 	.byte	0x00, 0xf0, 0x11, 0x00


	//----- nvinfo : EIATTR_KPARAM_INFO
	.align		4
.L_153:
        /*0018*/ 	.byte	0x04, 0x17
        /*001a*/ 	.short	(.L_155 - .L_154)
.L_154:
        /*001c*/ 	.word	0x00000000
        /*0020*/ 	.short	0x0009
        /*0022*/ 	.short	0x003c
        /*0024*/ 	.byte	0x00, 0xf0, 0x11, 0x00


	//----- nvinfo : EIATTR_KPARAM_INFO
	.align		4
.L_155:
        /*0028*/ 	.byte	0x04, 0x17
        /*002a*/ 	.short	(.L_157 - .L_156)
.L_156:
        /*002c*/ 	.word	0x00000000
        /*0030*/ 	.short	0x0008
        /*0032*/ 	.short	0x0038
        /*0034*/ 	.byte	0x00, 0xf0, 0x11, 0x00


	//----- nvinfo : EIATTR_KPARAM_INFO
	.align		4
.L_157:
        /*0038*/ 	.byte	0x04, 0x17
        /*003a*/ 	.short	(.L_159 - .L_158)
.L_158:
        /*003c*/ 	.word	0x00000000
        /*0040*/ 	.short	0x0007
        /*0042*/ 	.short	0x0034
        /*0044*/ 	.byte	0x00, 0xf0, 0x11, 0x00


	//----- nvinfo : EIATTR_KPARAM_INFO
	.align		4
.L_159:
        /*0048*/ 	.byte	0x04, 0x17
        /*004a*/ 	.short	(.L_161 - .L_160)
.L_160:
        /*004c*/ 	.word	0x00000000
        /*0050*/ 	.short	0x0006
        /*0052*/ 	.short	0x0030
        /*0054*/ 	.byte	0x00, 0xf0, 0x11, 0x00


	//----- nvinfo : EIATTR_KPARAM_INFO
	.align		4
.L_161:
        /*0058*/ 	.byte	0x04, 0x17
        /*005a*/ 	.short	(.L_163 - .L_162)
.L_162:
        /*005c*/ 	.word	0x00000000
        /*0060*/ 	.short	0x0005
        /*0062*/ 	.short	0x0028
        /*0064*/ 	.byte	0x00, 0xf5, 0x21, 0x00


	//----- nvinfo : EIATTR_KPARAM_INFO
	.align		4
.L_163:
        /*0068*/ 	.byte	0x04, 0x17
        /*006a*/ 	.short	(.L_165 - .L_164)
.L_164:
        /*006c*/ 	.word	0x00000000
        /*0070*/ 	.short	0x0004
        /*0072*/ 	.short	0x0020
        /*0074*/ 	.byte	0x00, 0xf5, 0x21, 0x00


	//----- nvinfo : EIATTR_KPARAM_INFO
	.align		4
.L_165:
        /*0078*/ 	.byte	0x04, 0x17
        /*007a*/ 	.short	(.L_167 - .L_166)
.L_166:
        /*007c*/ 	.word	0x00000000
        /*0080*/ 	.short	0x0003
        /*0082*/ 	.short	0x0018
        /*0084*/ 	.byte	0x00, 0xf5, 0x21, 0x00


	//----- nvinfo : EIATTR_KPARAM_INFO
	.align		4
.L_167:
        /*0088*/ 	.byte	0x04, 0x17
        /*008a*/ 	.short	(.L_169 - .L_168)
.L_168:
        /*008c*/ 	.word	0x00000000
        /*0090*/ 	.short	0x0002
        /*0092*/ 	.short	0x0010
        /*0094*/ 	.byte	0x00, 0xf5, 0x21, 0x00


	//----- nvinfo : EIATTR_KPARAM_INFO
	.align		4
.L_169:
        /*0098*/ 	.byte	0x04, 0x17
        /*009a*/ 	.short	(.L_171 - .L_170)
.L_170:
        /*009c*/ 	.word	0x00000000
        /*00a0*/ 	.short	0x0001
        /*00a2*/ 	.short	0x0008
        /*00a4*/ 	.byte	0x00, 0xf5, 0x21, 0x00


	//----- nvinfo : EIATTR_KPARAM_INFO
	.align		4
.L_171:
        /*00a8*/ 	.byte	0x04, 0x17
        /*00aa*/ 	.short	(.L_173 - .L_172)
.L_172:
        /*00ac*/ 	.word	0x00000000
        /*00b0*/ 	.short	0x0000
        /*00b2*/ 	.short	0x0000
        /*00b4*/ 	.byte	0x00, 0xf5, 0x21, 0x00


	//----- nvinfo : EIATTR_SPARSE_MMA_MASK
	.align		4
.L_173:
        /*00b8*/ 	.byte	0x03, 0x50
        /*00ba*/ 	.short	0x0000


	//----- nvinfo : EIATTR_MAXREG_COUNT
	.align		4
        /*00bc*/ 	.byte	0x03, 0x1b
        /*00be*/ 	.short	0x00ff


	//----- nvinfo : EIATTR_MERCURY_ISA_VERSION
	.align		4
        /*00c0*/ 	.byte	0x03, 0x5f
        /*00c2*/ 	.short	0x0101


	//----- nvinfo : EIATTR_VRC_CTA_INIT_COUNT
	.align		4
        /*00c4*/ 	.byte	0x02, 0x4a
	.zero		1
	.zero		1


	//----- nvinfo : EIATTR_EXIT_INSTR_OFFSETS
	.align		4
        /*00c8*/ 	.byte	0x04, 0x1c
        /*00ca*/ 	.short	(.L_175 - .L_174)


	//   ....[0]....
.L_174:
        /*00cc*/ 	.word	0x000000f0


	//   ....[1]....
        /*00d0*/ 	.word	0x00000220


	//   ....[2]....
        /*00d4*/ 	.word	0x00001380


	//----- nvinfo : EIATTR_CRS_STACK_SIZE
	.align		4
.L_175:
        /*00d8*/ 	.byte	0x04, 0x1e
        /*00da*/ 	.short	(.L_177 - .L_176)
.L_176:
        /*00dc*/ 	.word	0x00000000


	//----- nvinfo : EIATTR_CBANK_PARAM_SIZE
	.align		4
.L_177:
        /*00e0*/ 	.byte	0x03, 0x19
        /*00e2*/ 	.short	0x0044


	//----- nvinfo : EIATTR_PARAM_CBANK
	.align		4
        /*00e4*/ 	.byte	0x04, 0x0a
        /*00e6*/ 	.short	(.L_179 - .L_178)
	.align		4
.L_178:
        /*00e8*/ 	.word	index@(.nv.constant0._Z18applyMapCudaKernelPhS_S_S_S_P6float2iiiii)
        /*00ec*/ 	.short	0x0380
        /*00ee*/ 	.short	0x0044


	//----- nvinfo : EIATTR_SW_WAR
	.align		4
.L_179:
        /*00f0*/ 	.byte	0x04, 0x36
        /*00f2*/ 	.short	(.L_181 - .L_180)
.L_180:
        /*00f4*/ 	.word	0x00000008
.L_181:


//--------------------- .nv.info._Z16calMapCudaKernelP6float2iiiiii --------------------------
	.section	.nv.info._Z16calMapCudaKernelP6float2iiiiii,"",@"SHT_CUDA_INFO"
	.sectionflags	@""
	.align	4


	//----- nvinfo : EIATTR_CUDA_API_VERSION
	.align		4
        /*0000*/ 	.byte	0x04, 0x37
        /*0002*/ 	.short	(.L_183 - .L_182)
.L_182:
        /*0004*/ 	.word	0x00000082


	//----- nvinfo : EIATTR_KPARAM_INFO
	.align		4
.L_183:
        /*0008*/ 	.byte	0x04, 0x17
        /*000a*/ 	.short	(.L_185 - .L_184)
.L_184:
        /*000c*/ 	.word	0x00000000
        /*0010*/ 	.short	0x0006
        /*0012*/ 	.short	0x001c
        /*0014*/ 	.byte	0x00, 0xf0, 0x11, 0x00


	//----- nvinfo : EIATTR_KPARAM_INFO
	.align		4
.L_185:
        /*0018*/ 	.byte	0x04, 0x17
        /*001a*/ 	.short	(.L_187 - .L_186)
.L_186:
        /*001c*/ 	.word	0x00000000
        /*0020*/ 	.short	0x0005
        /*0022*/ 	.short	0x0018
        /*0024*/ 	.byte	0x00, 0xf0, 0x11, 0x00


	//----- nvinfo : EIATTR_KPARAM_INFO
	.align		4
.L_187:
        /*0028*/ 	.byte	0x04, 0x17
        /*002a*/ 	.short	(.L_189 - .L_188)
.L_188:
        /*002c*/ 	.word	0x00000000
        /*0030*/ 	.short	0x0004
        /*0032*/ 	.short	0x0014
        /*0034*/ 	.byte	0x00, 0xf0, 0x11, 0x00


	//----- nvinfo : EIATTR_KPARAM_INFO
	.align		4
.L_189:
        /*0038*/ 	.byte	0x04, 0x17
        /*003a*/ 	.short	(.L_191 - .L_190)
.L_190:
        /*003c*/ 	.word	0x00000000
        /*0040*/ 	.short	0x0003
        /*0042*/ 	.short	0x0010
        /*0044*/ 	.byte	0x00, 0xf0, 0x11, 0x00


	//----- nvinfo : EIATTR_KPARAM_INFO
	.align		4
.L_191:
        /*0048*/ 	.byte	0x04, 0x17
        /*004a*/ 	.short	(.L_193 - .L_192)
.L_192:
        /*004c*/ 	.word	0x00000000
        /*0050*/ 	.short	0x0002
        /*0052*/ 	.short	0x000c
        /*0054*/ 	.byte	0x00, 0xf0, 0x11, 0x00


	//----- nvinfo : EIATTR_KPARAM_INFO
	.align		4
.L_193:
        /*0058*/ 	.byte	0x04, 0x17
        /*005a*/ 	.short	(.L_195 - .L_194)
.L_194:
        /*005c*/ 	.word	0x00000000
        /*0060*/ 	.short	0x0001
        /*0062*/ 	.short	0x0008
        /*0064*/ 	.byte	0x00, 0xf0, 0x11, 0x00


	//----- nvinfo : EIATTR_KPARAM_INFO
	.align		4
.L_195:
        /*0068*/ 	.byte	0x04, 0x17
        /*006a*/ 	.short	(.L_197 - .L_196)
.L_196:
        /*006c*/ 	.word	0x00000000
        /*0070*/ 	.short	0x0000
        /*0072*/ 	.short	0x0000
        /*0074*/ 	.byte	0x00, 0xf5, 0x21, 0x00


	//----- nvinfo : EIATTR_SPARSE_MMA_MASK
	.align		4
.L_197:
        /*0078*/ 	.byte	0x03, 0x50
        /*007a*/ 	.short	0x0000


	//----- nvinfo : EIATTR_MAXREG_COUNT
	.align		4
        /*007c*/ 	.byte	0x03, 0x1b
        /*007e*/ 	.short	0x00ff


	//----- nvinfo : EIATTR_MERCURY_ISA_VERSION
	.align		4
        /*0080*/ 	.byte	0x03, 0x5f
        /*0082*/ 	.short	0x0101


	//----- nvinfo : EIATTR_VRC_CTA_INIT_COUNT
	.align		4
        /*0084*/ 	.byte	0x02, 0x4a
	.zero		1
	.zero		1


	//----- nvinfo : EIATTR_EXIT_INSTR_OFFSETS
	.align		4
        /*0088*/ 	.byte	0x04, 0x1c
        /*008a*/ 	.short	(.L_199 - .L_198)


	//   ....[0]....
.L_198:
        /*008c*/ 	.word	0x000000f0


	//   ....[1]....
        /*0090*/ 	.word	0x00000980


	//   ....[2]....
        /*0094*/ 	.word	0x000009d0


	//   ....[3]....
        /*0098*/ 	.word	0x00000a20


	//   ....[4]....
        /*009c*/ 	.word	0x00000f40


	//   ....[5]....
        /*00a0*/ 	.word	0x00000f60


	//----- nvinfo : EIATTR_CRS_STACK_SIZE
	.align		4
.L_199:
        /*00a4*/ 	.byte	0x04, 0x1e
        /*00a6*/ 	.short	(.L_201 - .L_200)
.L_200:
        /*00a8*/ 	.word	0x00000000


	//----- nvinfo : EIATTR_CBANK_PARAM_SIZE
	.align		4
.L_201:
        /*00ac*/ 	.byte	0x03, 0x19
        /*00ae*/ 	.short	0x0020


	//----- nvinfo : EIATTR_PARAM_CBANK
	.align		4
        /*00b0*/ 	.byte	0x04, 0x0a
        /*00b2*/ 	.short	(.L_203 - .L_202)
	.align		4
.L_202:
        /*00b4*/ 	.word	index@(.nv.constant0._Z16calMapCudaKernelP6float2iiiiii)
        /*00b8*/ 	.short	0x0380
        /*00ba*/ 	.short	0x0020


	//----- nvinfo : EIATTR_SW_WAR
	.align		4
.L_203:
        /*00bc*/ 	.byte	0x04, 0x36
        /*00be*/ 	.short	(.L_205 - .L_204)
.L_204:
        /*00c0*/ 	.word	0x00000008
.L_205:


//--------------------- .nv.info._Z21encodeImageCudaKernelPhS_S_S_S_iiiiii --------------------------
	.section	.nv.info._Z21encodeImageCudaKernelPhS_S_S_S_iiiiii,"",@"SHT_CUDA_INFO"
	.sectionflags	@""
	.align	4


	//----- nvinfo : EIATTR_CUDA_API_VERSION
	.align		4
        /*0000*/ 	.byte	0x04, 0x37
        /*0002*/ 	.short	(.L_207 - .L_206)
.L_206:
        /*0004*/ 	.word	0x00000082


	//----- nvinfo : EIATTR_KPARAM_INFO
	.align		4
.L_207:
        /*0008*/ 	.byte	0x04, 0x17
        /*000a*/ 	.short	(.L_209 - .L_208)
.L_208:
        /*000c*/ 	.word	0x00000000
        /*0010*/ 	.short	0x000a
        /*0012*/ 	.short	0x003c
        /*0014*/ 	.byte	0x00, 0xf0, 0x11, 0x00


	//----- nvinfo : EIATTR_KPARAM_INFO
	.align		4
.L_209:
        /*0018*/ 	.byte	0x04, 0x17
        /*001a*/ 	.short	(.L_211 - .L_210)
.L_210:
        /*001c*/ 	.word	0x00000000
        /*0020*/ 	.short	0x0009
        /*0022*/ 	.short	0x0038
        /*0024*/ 	.byte	0x00, 0xf0, 0x11, 0x00


	//----- nvinfo : EIATTR_KPARAM_INFO
	.align		4
.L_211:
        /*0028*/ 	.byte	0x04, 0x17
        /*002a*/ 	.short	(.L_213 - .L_212)
.L_212:
        /*002c*/ 	.word	0x00000000
        /*0030*/ 	.short	0x0008
        /*0032*/ 	.short	0x0034
        /*0034*/ 	.byte	0x00, 0xf0, 0x11, 0x00


	//----- nvinfo : EIATTR_KPARAM_INFO
	.align		4
.L_213:
        /*0038*/ 	.byte	0x04, 0x17
        /*003a*/ 	.short	(.L_215 - .L_214)
.L_214:
        /*003c*/ 	.word	0x00000000
        /*0040*/ 	.short	0x0007
        /*0042*/ 	.short	0x0030
        /*0044*/ 	.byte	0x00, 0xf0, 0x11, 0x00


	//----- nvinfo : EIATTR_KPARAM_INFO
	.align		4
.L_215:
        /*0048*/ 	.byte	0x04, 0x17
        /*004a*/ 	.short	(.L_217 - .L_216)
.L_216:
        /*004c*/ 	.word	0x00000000
        /*0050*/ 	.short	0x0006
        /*0052*/ 	.short	0x002c
        /*0054*/ 	.byte	0x00, 0xf0, 0x11, 0x00


	//----- nvinfo : EIATTR_KPARAM_INFO
	.align		4
.L_217:
        /*0058*/ 	.byte	0x04, 0x17
        /*005a*/ 	.short	(.L_219 - .L_218)
.L_218:
        /*005c*/ 	.word	0x00000000
        /*0060*/ 	.short	0x0005
        /*0062*/ 	.short	0x0028
        /*0064*/ 	.byte	0x00, 0xf0, 0x11, 0x00


	//----- nvinfo : EIATTR_KPARAM_INFO
	.align		4
.L_219:
        /*0068*/ 	.byte	0x04, 0x17
        /*006a*/ 	.short	(.L_221 - .L_220)
.L_220:
        /*006c*/ 	.word	0x00000000
        /*0070*/ 	.short	0x0004
        /*0072*/ 	.short	0x0020
        /*0074*/ 	.byte	0x00, 0xf5, 0x21, 0x00


	//----- nvinfo : EIATTR_KPARAM_INFO
	.align		4
.L_221:
        /*0078*/ 	.byte	0x04, 0x17
        /*007a*/ 	.short	(.L_223 - .L_222)
.L_222:
        /*007c*/ 	.word	0x00000000
        /*0080*/ 	.short	0x0003
        /*0082*/ 	.short	0x0018
        /*0084*/ 	.byte	0x00, 0xf5, 0x21, 0x00


	//----- nvinfo : EIATTR_KPARAM_INFO
	.align		4
.L_223:
        /*0088*/ 	.byte	0x04, 0x17
        /*008a*/ 	.short	(.L_225 - .L_224)
.L_224:
        /*008c*/ 	.word	0x00000000
        /*0090*/ 	.short	0x0002
        /*0092*/ 	.short	0x0010
        /*0094*/ 	.byte	0x00, 0xf5, 0x21, 0x00


	//----- nvinfo : EIATTR_KPARAM_INFO
	.align		4
.L_225:
        /*0098*/ 	.byte	0x04, 0x17
        /*009a*/ 	.short	(.L_227 - .L_226)
.L_226:
        /*009c*/ 	.word	0x00000000
        /*00a0*/ 	.short	0x0001
        /*00a2*/ 	.short	0x0008
        /*00a4*/ 	.byte	0x00, 0xf5, 0x21, 0x00


	//----- nvinfo : EIATTR_KPARAM_INFO
	.align		4
.L_227:
        /*00a8*/ 	.byte	0x04, 0x17
        /*00aa*/ 	.short	(.L_229 - .L_228)
.L_228:
        /*00ac*/ 	.word	0x00000000
        /*00b0*/ 	.short	0x0000
        /*00b2*/ 	.short	0x0000
        /*00b4*/ 	.byte	0x00, 0xf5, 0x21, 0x00


	//----- nvinfo : EIATTR_SPARSE_MMA_MASK
	.align		4
.L_229:
        /*00b8*/ 	.byte	0x03, 0x50
        /*00ba*/ 	.short	0x0000


	//----- nvinfo : EIATTR_MAXREG_COUNT
	.align		4
        /*00bc*/ 	.byte	0x03, 0x1b
        /*00be*/ 	.short	0x00ff


	//----- nvinfo : EIATTR_MERCURY_ISA_VERSION
	.align		4
        /*00c0*/ 	.byte	0x03, 0x5f
        /*00c2*/ 	.short	0x0101


	//----- nvinfo : EIATTR_VRC_CTA_INIT_COUNT
	.align		4
        /*00c4*/ 	.byte	0x02, 0x4a
	.zero		1
	.zero		1


	//----- nvinfo : EIATTR_EXIT_INSTR_OFFSETS
	.align		4
        /*00c8*/ 	.byte	0x04, 0x1c
        /*00ca*/ 	.short	(.L_231 - .L_230)


	//   ....[0]....
.L_230:
        /*00cc*/ 	.word	0x000000f0


	//   ....[1]....
        /*00d0*/ 	.word	0x000003a0


	//   ....[2]....
        /*00d4*/ 	.word	0x00000510


	//   ....[3]....
        /*00d8*/ 	.word	0x00000680


	//   ....[4]....
        /*00dc*/ 	.word	0x000006a0


	//   ....[5]....
        /*00e0*/ 	.word	0x000007e0


	//----- nvinfo : EIATTR_CRS_STACK_SIZE
	.align		4
.L_231:
        /*00e4*/ 	.byte	0x04, 0x1e
        /*00e6*/ 	.short	(.L_233 - .L_232)
.L_232:
        /*00e8*/ 	.word	0x00000000


	//----- nvinfo : EIATTR_CBANK_PARAM_SIZE
	.align		4
.L_233:
        /*00ec*/ 	.byte	0x03, 0x19
        /*00ee*/ 	.short	0x0040


	//----- nvinfo : EIATTR_PARAM_CBANK
	.align		4
        /*00f0*/ 	.byte	0x04, 0x0a
        /*00f2*/ 	.short	(.L_235 - .L_234)
	.align		4
.L_234:
        /*00f4*/ 	.word	index@(.nv.constant0._Z21encodeImageCudaKernelPhS_S_S_S_iiiiii)
        /*00f8*/ 	.short	0x0380
        /*00fa*/ 	.short	0x0040


	//----- nvinfo : EIATTR_SW_WAR
	.align		4
.L_235:
        /*00fc*/ 	.byte	0x04, 0x36
        /*00fe*/ 	.short	(.L_237 - .L_236)
.L_236:
        /*0100*/ 	.word	0x00000008
.L_237:


//--------------------- .nv.info._Z7nothingPhS_iii --------------------------
	.section	.nv.info._Z7nothingPhS_iii,"",@"SHT_CUDA_INFO"
	.sectionflags	@""
	.align	4


	//----- nvinfo : EIATTR_CUDA_API_VERSION
	.align		4
        /*0000*/ 	.byte	0x04, 0x37
        /*0002*/ 	.short	(.L_239 - .L_238)
.L_238:
        /*0004*/ 	.word	0x00000082


	//----- nvinfo : EIATTR_KPARAM_INFO
	.align		4
.L_239:
        /*0008*/ 	.byte	0x04, 0x17
        /*000a*/ 	.short	(.L_241 - .L_240)
.L_240:
        /*000c*/ 	.word	0x00000000
        /*0010*/ 	.short	0x0004
        /*0012*/ 	.short	0x0018
        /*0014*/ 	.byte	0x00, 0xf0, 0x11, 0x00


	//----- nvinfo : EIATTR_KPARAM_INFO
	.align		4
.L_241:
        /*0018*/ 	.byte	0x04, 0x17
        /*001a*/ 	.short	(.L_243 - .L_242)
.L_242:
        /*001c*/ 	.word	0x00000000
        /*0020*/ 	.short	0x0003
        /*0022*/ 	.short	0x0014
        /*0024*/ 	.byte	0x00, 0xf0, 0x11, 0x00


	//----- nvinfo : EIATTR_KPARAM_INFO
	.align		4
.L_243:
        /*0028*/ 	.byte	0x04, 0x17
        /*002a*/ 	.short	(.L_245 - .L_244)
.L_244:
        /*002c*/ 	.word	0x00000000
        /*0030*/ 	.short	0x0002
        /*0032*/ 	.short	0x0010
        /*0034*/ 	.byte	0x00, 0xf0, 0x11, 0x00


	//----- nvinfo : EIATTR_KPARAM_INFO
	.align		4
.L_245:
        /*0038*/ 	.byte	0x04, 0x17
        /*003a*/ 	.short	(.L_247 - .L_246)
.L_246:
        /*003c*/ 	.word	0x00000000
        /*0040*/ 	.short	0x0001
        /*0042*/ 	.short	0x0008
        /*0044*/ 	.byte	0x00, 0xf5, 0x21, 0x00


	//----- nvinfo : EIATTR_KPARAM_INFO
	.align		4
.L_247:
        /*0048*/ 	.byte	0x04, 0x17
        /*004a*/ 	.short	(.L_249 - .L_248)
.L_248:
        /*004c*/ 	.word	0x00000000
        /*0050*/ 	.short	0x0000
        /*0052*/ 	.short	0x0000
        /*0054*/ 	.byte	0x00, 0xf5, 0x21, 0x00


	//----- nvinfo : EIATTR_SPARSE_MMA_MASK
	.align		4
.L_249:
        /*0058*/ 	.byte	0x03, 0x50
        /*005a*/ 	.short	0x0000


	//----- nvinfo : EIATTR_MAXREG_COUNT
	.align		4
        /*005c*/ 	.byte	0x03, 0x1b
        /*005e*/ 	.short	0x00ff


	//----- nvinfo : EIATTR_MERCURY_ISA_VERSION
	.align		4
        /*0060*/ 	.byte	0x03, 0x5f
        /*0062*/ 	.short	0x0101


	//----- nvinfo : EIATTR_VRC_CTA_INIT_COUNT
	.align		4
        /*0064*/ 	.byte	0x02, 0x4a
	.zero		1
	.zero		1


	//----- nvinfo : EIATTR_EXIT_INSTR_OFFSETS
	.align		4
        /*0068*/ 	.byte	0x04, 0x1c
        /*006a*/ 	.short	(.L_251 - .L_250)


	//   ....[0]....
.L_250:
        /*006c*/ 	.word	0x000000c0


	//   ....[1]....
        /*0070*/ 	.word	0x000001d0


	//----- nvinfo : EIATTR_CBANK_PARAM_SIZE
	.align		4
.L_251:
        /*0074*/ 	.byte	0x03, 0x19
        /*0076*/ 	.short	0x001c


	//----- nvinfo : EIATTR_PARAM_CBANK
	.align		4
        /*0078*/ 	.byte	0x04, 0x0a
        /*007a*/ 	.short	(.L_253 - .L_252)
	.align		4
.L_252:
        /*007c*/ 	.word	index@(.nv.constant0._Z7nothingPhS_iii)
        /*0080*/ 	.short	0x0380
        /*0082*/ 	.short	0x001c


	//----- nvinfo : EIATTR_SW_WAR
	.align		4
.L_253:
        /*0084*/ 	.byte	0x04, 0x36
        /*0086*/ 	.short	(.L_255 - .L_254)
.L_254:
        /*0088*/ 	.word	0x00000008
.L_255:


//--------------------- .nv.info._Z20homographyCudaKernelPhS_iiii --------------------------
	.section	.nv.info._Z20homographyCudaKernelPhS_iiii,"",@"SHT_CUDA_INFO"
	.sectionflags	@""
	.align	4


	//----- nvinfo : EIATTR_CUDA_API_VERSION
	.align		4
        /*0000*/ 	.byte	0x04, 0x37
        /*0002*/ 	.short	(.L_257 - .L_256)
.L_256:
        /*0004*/ 	.word	0x00000082


	//----- nvinfo : EIATTR_KPARAM_INFO
	.align		4
.L_257:
        /*0008*/ 	.byte	0x04, 0x17
        /*000a*/ 	.short	(.L_259 - .L_258)
.L_258:
        /*000c*/ 	.word	0x00000000
        /*0010*/ 	.short	0x0005
        /*0012*/ 	.short	0x001c
        /*0014*/ 	.byte	0x00, 0xf0, 0x11, 0x00


	//----- nvinfo : EIATTR_KPARAM_INFO
	.align		4
.L_259:
        /*0018*/ 	.byte	0x04, 0x17
        /*001a*/ 	.short	(.L_261 - .L_260)
.L_260:
        /*001c*/ 	.word	0x00000000
        /*0020*/ 	.short	0x0004
        /*0022*/ 	.short	0x0018
        /*0024*/ 	.byte	0x00, 0xf0, 0x11, 0x00


	//----- nvinfo : EIATTR_KPARAM_INFO
	.align		4
.L_261:
        /*0028*/ 	.byte	0x04, 0x17
        /*002a*/ 	.short	(.L_263 - .L_262)
.L_262:
        /*002c*/ 	.word	0x00000000
        /*0030*/ 	.short	0x0003
        /*0032*/ 	.short	0x0014
        /*0034*/ 	.byte	0x00, 0xf0, 0x11, 0x00


	//----- nvinfo : EIATTR_KPARAM_INFO
	.align		4
.L_263:
        /*0038*/ 	.byte	0x04, 0x17
        /*003a*/ 	.short	(.L_265 - .L_264)
.L_264:
        /*003c*/ 	.word	0x00000000
        /*0040*/ 	.short	0x0002
        /*0042*/ 	.short	0x0010
        /*0044*/ 	.byte	0x00, 0xf0, 0x11, 0x00


	//----- nvinfo : EIATTR_KPARAM_INFO
	.align		4
.L_265:
        /*0048*/ 	.byte	0x04, 0x17
        /*004a*/ 	.short	(.L_267 - .L_266)
.L_266:
        /*004c*/ 	.word	0x00000000
        /*0050*/ 	.short	0x0001
        /*0052*/ 	.short	0x0008
        /*0054*/ 	.byte	0x00, 0xf5, 0x21, 0x00


	//----- nvinfo : EIATTR_KPARAM_INFO
	.align		4
.L_267:
        /*0058*/ 	.byte	0x04, 0x17
        /*005a*/ 	.short	(.L_269 - .L_268)
.L_268:
        /*005c*/ 	.word	0x00000000
        /*0060*/ 	.short	0x0000
        /*0062*/ 	.short	0x0000
        /*0064*/ 	.byte	0x00, 0xf5, 0x21, 0x00


	//----- nvinfo : EIATTR_SPARSE_MMA_MASK
	.align		4
.L_269:
        /*0068*/ 	.byte	0x03, 0x50
        /*006a*/ 	.short	0x0000


	//----- nvinfo : EIATTR_MAXREG_COUNT
	.align		4
        /*006c*/ 	.byte	0x03, 0x1b
        /*006e*/ 	.short	0x00ff


	//----- nvinfo : EIATTR_MERCURY_ISA_VERSION
	.align		4
        /*0070*/ 	.byte	0x03, 0x5f
        /*0072*/ 	.short	0x0101


	//----- nvinfo : EIATTR_VRC_CTA_INIT_COUNT
	.align		4
        /*0074*/ 	.byte	0x02, 0x4a
	.zero		1
	.zero		1


	//----- nvinfo : EIATTR_EXIT_INSTR_OFFSETS
	.align		4
        /*0078*/ 	.byte	0x04, 0x1c
        /*007a*/ 	.short	(.L_271 - .L_270)


	//   ....[0]....
.L_270:
        /*007c*/ 	.word	0x000000c0


	//   ....[1]....
        /*0080*/ 	.word	0x00000b80


	//   ....[2]....
        /*0084*/ 	.word	0x00000c00


	//----- nvinfo : EIATTR_INDIRECT_BRANCH_TARGETS
	.align		4
.L_271:
        /*0088*/ 	.byte	0x04, 0x34
        /*008a*/ 	.short	(.L_273 - .L_272)


	//   ....[0]....
.L_272:
        /*008c*/ 	.word	.L_x_145@srel
        /*0090*/ 	.short	0x0
        /*0092*/ 	.short	0x0
        /*0094*/ 	.word	0x3
        /*0098*/ 	.word	.L_x_146@srel
        /*009c*/ 	.word	.L_x_147@srel
        /*00a0*/ 	.word	.L_x_148@srel


	//----- nvinfo : EIATTR_CRS_STACK_SIZE
	.align		4
.L_273:
        /*00a4*/ 	.byte	0x04, 0x1e
        /*00a6*/ 	.short	(.L_275 - .L_274)
.L_274:
        /*00a8*/ 	.word	0x00000000


	//----- nvinfo : EIATTR_CBANK_PARAM_SIZE
	.align		4
.L_275:
        /*00ac*/ 	.byte	0x03, 0x19
        /*00ae*/ 	.short	0x0020


	//----- nvinfo : EIATTR_PARAM_CBANK
	.align		4
        /*00b0*/ 	.byte	0x04, 0x0a
        /*00b2*/ 	.short	(.L_277 - .L_276)
	.align		4
.L_276:
        /*00b4*/ 	.word	index@(.nv.constant0._Z20homographyCudaKernelPhS_iiii)
        /*00b8*/ 	.short	0x0380
        /*00ba*/ 	.short	0x0020


	//----- nvinfo : EIATTR_SW_WAR
	.align		4
.L_277:
        /*00bc*/ 	.byte	0x04, 0x36
        /*00be*/ 	.short	(.L_279 - .L_278)
.L_278:
        /*00c0*/ 	.word	0x00000008
.L_279:


//--------------------- .nv.info._Z19undistortCudaKernelPhS_iii --------------------------
	.section	.nv.info._Z19undistortCudaKernelPhS_iii,"",@"SHT_CUDA_INFO"
	.sectionflags	@""
	.align	4


	//----- nvinfo : EIATTR_CUDA_API_VERSION
	.align		4
        /*0000*/ 	.byte	0x04, 0x37
        /*0002*/ 	.short	(.L_281 - .L_280)
.L_280:
        /*0004*/ 	.word	0x00000082


	//----- nvinfo : EIATTR_KPARAM_INFO
	.align		4
.L_281:
        /*0008*/ 	.byte	0x04, 0x17
        /*000a*/ 	.short	(.L_283 - .L_282)
.L_282:
        /*000c*/ 	.word	0x00000000
        /*0010*/ 	.short	0x0004
        /*0012*/ 	.short	0x0018
        /*0014*/ 	.byte	0x00, 0xf0, 0x11, 0x00


	//----- nvinfo : EIATTR_KPARAM_INFO
	.align		4
.L_283:
        /*0018*/ 	.byte	0x04, 0x17
        /*001a*/ 	.short	(.L_285 - .L_284)
.L_284:
        /*001c*/ 	.word	0x00000000
        /*0020*/ 	.short	0x0003
        /*0022*/ 	.short	0x0014
        /*0024*/ 	.byte	0x00, 0xf0, 0x11, 0x00


	//----- nvinfo : EIATTR_KPARAM_INFO
	.align		4
.L_285:
        /*0028*/ 	.byte	0x04, 0x17
        /*002a*/ 	.short	(.L_287 - .L_286)
.L_286:
        /*002c*/ 	.word	0x00000000
        /*0030*/ 	.short	0x0002
        /*0032*/ 	.short	0x0010
        /*0034*/ 	.byte	0x00, 0xf0, 0x11, 0x00


	//----- nvinfo : EIATTR_KPARAM_INFO
	.align		4
.L_287:
        /*0038*/ 	.byte	0x04, 0x17
        /*003a*/ 	.short	(.L_289 - .L_288)
.L_288:
        /*003c*/ 	.word	0x00000000
        /*0040*/ 	.short	0x0001
        /*0042*/ 	.short	0x0008
        /*0044*/ 	.byte	0x00, 0xf5, 0x21, 0x00


	//----- nvinfo : EIATTR_KPARAM_INFO
	.align		4
.L_289:
        /*0048*/ 	.byte	0x04, 0x17
        /*004a*/ 	.short	(.L_291 - .L_290)
.L_290:
        /*004c*/ 	.word	0x00000000
        /*0050*/ 	.short	0x0000
        /*0052*/ 	.short	0x0000
        /*0054*/ 	.byte	0x00, 0xf5, 0x21, 0x00


	//----- nvinfo : EIATTR_SPARSE_MMA_MASK
	.align		4
.L_291:
        /*0058*/ 	.byte	0x03, 0x50
        /*005a*/ 	.short	0x0000


	//----- nvinfo : EIATTR_MAXREG_COUNT
	.align		4
        /*005c*/ 	.byte	0x03, 0x1b
        /*005e*/ 	.short	0x00ff


	//----- nvinfo : EIATTR_MERCURY_ISA_VERSION
	.align		4
        /*0060*/ 	.byte	0x03, 0x5f
        /*0062*/ 	.short	0x0101


	//----- nvinfo : EIATTR_VRC_CTA_INIT_COUNT
	.align		4
        /*0064*/ 	.byte	0x02, 0x4a
	.zero		1
	.zero		1


	//----- nvinfo : EIATTR_EXIT_INSTR_OFFSETS
	.align		4
        /*0068*/ 	.byte	0x04, 0x1c
        /*006a*/ 	.short	(.L_293 - .L_292)


	//   ....[0]....
.L_292:
        /*006c*/ 	.word	0x000000c0


	//   ....[1]....
        /*0070*/ 	.word	0x00000b30


	//   ....[2]....
        /*0074*/ 	.word	0x00000bb0


	//----- nvinfo : EIATTR_CRS_STACK_SIZE
	.align		4
.L_293:
        /*0078*/ 	.byte	0x04, 0x1e
        /*007a*/ 	.short	(.L_295 - .L_294)
.L_294:
        /*007c*/ 	.word	0x00000000


	//----- nvinfo : EIATTR_CBANK_PARAM_SIZE
	.align		4
.L_295:
        /*0080*/ 	.byte	0x03, 0x19
        /*0082*/ 	.short	0x001c


	//----- nvinfo : EIATTR_PARAM_CBANK
	.align		4
        /*0084*/ 	.byte	0x04, 0x0a
        /*0086*/ 	.short	(.L_297 - .L_296)
	.align		4
.L_296:
        /*0088*/ 	.word	index@(.nv.constant0._Z19undistortCudaKernelPhS_iii)
        /*008c*/ 	.short	0x0380
        /*008e*/ 	.short	0x001c


	//----- nvinfo : EIATTR_SW_WAR
	.align		4
.L_297:
        /*0090*/ 	.byte	0x04, 0x36
        /*0092*/ 	.short	(.L_299 - .L_298)
.L_298:
        /*0094*/ 	.word	0x00000008
.L_299:


//--------------------- .nv.callgraph             --------------------------
	.section	.nv.callgraph,"",@"SHT_CUDA_CALLGRAPH"
	.align	4
	.sectionentsize	8
	.align		4
        /*0000*/ 	.word	0x00000000
	.align		4
        /*0004*/ 	.word	0xffffffff
	.align		4
        /*0008*/ 	.word	0x00000000
	.align		4
        /*000c*/ 	.word	0xfffffffe
	.align		4
        /*0010*/ 	.word	0x00000000
	.align		4
        /*0014*/ 	.word	0xfffffffd
	.align		4
        /*0018*/ 	.word	0x00000000
	.align		4
        /*001c*/ 	.word	0xfffffffc


//--------------------- .nv.constant2._Z20homographyCudaKernelPhS_iiii --------------------------
	.section	.nv.constant2._Z20homographyCudaKernelPhS_iiii,"a",@progbits
	.sectionflags	@""
	.align	4
.nv.constant2._Z20homographyCudaKernelPhS_iiii:
        /*0000*/ 	.byte	0x30, 0x03, 0x00, 0x00, 0x90, 0x02, 0x00, 0x00, 0xf0, 0x01, 0x00, 0x00


//--------------------- .text._Z14fillCudaKernelPfiii --------------------------
	.section	.text._Z14fillCudaKernelPfiii,"ax",@progbits
	.align	128
        .global         _Z14fillCudaKernelPfiii
        .type           _Z14fillCudaKernelPfiii,@function
        .size           _Z14fillCudaKernelPfiii,(.L_x_157 - _Z14fillCudaKernelPfiii)
        .other          _Z14fillCudaKernelPfiii,@"STO_CUDA_ENTRY STV_DEFAULT"
_Z14fillCudaKernelPfiii:
.text._Z14fillCudaKernelPfiii:
[----:B------:R-:W-:Y:S01]  /*0000*/  LDC R1, c[0x0][0x37c] ;  /* 0x0000df00ff017b82 */ /* 0x000fe20000000800 */
[----:B------:R-:W0:Y:S07]  /*0010*/  S2R R2, SR_TID.Y ;  /* 0x0000000000027919 */ /* 0x000e2e0000002200 */
[----:B------:R-:W1:Y:S01]  /*0020*/  LDC R0, c[0x0][0x360] ;  /* 0x0000d800ff007b82 */ /* 0x000e620000000800 */
[----:B------:R-:W2:Y:S01]  /*0030*/  LDCU.64 UR6, c[0x0][0x388] ;  /* 0x00007100ff0677ac */ /* 0x000ea20008000a00 */
[----:B------:R-:W1:Y:S06]  /*0040*/  S2R R3, SR_TID.X ;  /* 0x0000000000037919 */ /* 0x000e6c0000002100 */
[----:B------:R-:W0:Y:S08]  /*0050*/  S2UR UR5, SR_CTAID.Y ;  /* 0x00000000000579c3 */ /* 0x000e300000002600 */
[----:B------:R-:W0:Y:S08]  /*0060*/  LDC R5, c[0x0][0x364] ;  /* 0x0000d900ff057b82 */ /* 0x000e300000000800 */
[----:B------:R-:W1:Y:S01]  /*0070*/  S2UR UR4, SR_CTAID.X ;  /* 0x00000000000479c3 */ /* 0x000e620000002500 */
[----:B0-----:R-:W-:-:S05]  /*0080*/  IMAD R5, R5, UR5, R2 ;  /* 0x0000000505057c24 */ /* 0x001fca000f8e0202 */
[----:B--2---:R-:W-:Y:S01]  /*0090*/  ISETP.GE.AND P0, PT, R5, UR7, PT ;  /* 0x0000000705007c0c */ /* 0x004fe2000bf06270 */
[----:B-1----:R-:W-:-:S05]  /*00a0*/  IMAD R0, R0, UR4, R3 ;  /* 0x0000000400007c24 */ /* 0x002fca000f8e0203 */
[----:B------:R-:W-:-:S13]  /*00b0*/  ISETP.GE.OR P0, PT, R0, UR6, P0 ;  /* 0x0000000600007c0c */ /* 0x000fda0008706670 */
[----:B------:R-:W-:Y:S05]  /*00c0*/  @P0 EXIT ;  /* 0x000000000000094d */ /* 0x000fea0003800000 */
[----:B------:R-:W0:Y:S01]  /*00d0*/  LDC.64 R2, c[0x0][0x380] ;  /* 0x0000e000ff027b82 */ /* 0x000e220000000a00 */
[----:B------:R-:W1:Y:S01]  /*00e0*/  LDCU UR7, c[0x0][0x390] ;  /* 0x00007200ff0777ac */ /* 0x000e620008000800 */
[----:B------:R-:W-:Y:S01]  /*00f0*/  IMAD R0, R5, UR6, R0 ;  /* 0x0000000605007c24 */ /* 0x000fe2000f8e0200 */
[----:B------:R-:W2:Y:S03]  /*0100*/  LDCU.64 UR4, c[0x0][0x358] ;  /* 0x00006b00ff0477ac */ /* 0x000ea60008000a00 */
[----:B-1----:R-:W-:-:S04]  /*0110*/  IMAD R5, R0, UR7, RZ ;  /* 0x0000000700057c24 */ /* 0x002fc8000f8e02ff */
[----:B0-----:R-:W-:-:S05]  /*0120*/  IMAD.WIDE R2, R5, 0x4, R2 ;  /* 0x0000000405027825 */ /* 0x001fca00078e0202 */
[----:B--2---:R-:W-:Y:S01]  /*0130*/  STG.E desc[UR4][R2.64], RZ ;  /* 0x000000ff02007986 */ /* 0x004fe2000c101904 */
[----:B------:R-:W-:Y:S05]  /*0140*/  EXIT ;  /* 0x000000000000794d */ /* 0x000fea0003800000 */
.L_x_0:
[----:B------:R-:W-:-:S00]  /*0150*/  BRA `(.L_x_0) ;  /* 0xfffffffc00fc7947 */ /* 0x000fc0000383ffff */
[----:B------:R-:W-:-:S00]  /*0160*/  NOP ;  /* 0x0000000000007918 */ /* 0x000fc00000000000 */
        /* <DEDUP_REMOVED lines=9> */
.L_x_157:


//--------------------- .text._Z23imageToOpenglCudaKernelPhP6uchar4iii --------------------------
	.section	.text._Z23imageToOpenglCudaKernelPhP6uchar4iii,"ax",@progbits
	.align	128
        .global         _Z23imageToOpenglCudaKernelPhP6uchar4iii
        .type           _Z23imageToOpenglCudaKernelPhP6uchar4iii,@function
        .size           _Z23imageToOpenglCudaKernelPhP6uchar4iii,(.L_x_158 - _Z23imageToOpenglCudaKernelPhP6uchar4iii)
        .other          _Z23imageToOpenglCudaKernelPhP6uchar4iii,@"STO_CUDA_ENTRY STV_DEFAULT"
_Z23imageToOpenglCudaKernelPhP6uchar4iii:
.text._Z23imageToOpenglCudaKernelPhP6uchar4iii:
        /* <DEDUP_REMOVED lines=13> */
[----:B------:R-:W0:Y:S01]  /*00d0*/  LDCU UR7, c[0x0][0x398] ;  /* 0x00007300ff0777ac */ /* 0x000e220008000800 */
[----:B------:R-:W-:Y:S01]  /*00e0*/  IMAD R7, R3, UR6, R0 ;  /* 0x0000000603077c24 */ /* 0x000fe2000f8e0200 */
[----:B------:R-:W1:Y:S01]  /*00f0*/  LDC.64 R4, c[0x0][0x388] ;  /* 0x0000e200ff047b82 */ /* 0x000e620000000a00 */
[----:B------:R-:W2:Y:S01]  /*0100*/  LDCU.64 UR8, c[0x0][0x380] ;  /* 0x00007000ff0877ac */ /* 0x000ea20008000a00 */
[----:B------:R-:W3:Y:S01]  /*0110*/  LDCU.64 UR4, c[0x0][0x358] ;  /* 0x00006b00ff0477ac */ /* 0x000ee20008000a00 */
[----:B0-----:R-:W-:-:S05]  /*0120*/  IMAD R0, R7, UR7, RZ ;  /* 0x0000000707007c24 */ /* 0x001fca000f8e02ff */
[----:B--2---:R-:W-:-:S04]  /*0130*/  IADD3 R2, P0, PT, R0, UR8, RZ ;  /* 0x0000000800027c10 */ /* 0x004fc8000ff1e0ff */
[----:B------:R-:W-:-:S05]  /*0140*/  LEA.HI.X.SX32 R3, R0, UR9, 0x1, P0 ;  /* 0x0000000900037c11 */ /* 0x000fca00080f0eff */
[----:B---3--:R-:W2:Y:S01]  /*0150*/  LDG.E.U8 R9, desc[UR4][R2.64] ;  /* 0x0000000402097981 */ /* 0x008ea2000c1e1100 */
[----:B-1----:R-:W-:-:S05]  /*0160*/  IMAD.WIDE R4, R7, 0x4, R4 ;  /* 0x0000000407047825 */ /* 0x002fca00078e0204 */
[----:B--2---:R-:W-:Y:S04]  /*0170*/  STG.E.U8 desc[UR4][R4.64+0x2], R9 ;  /* 0x0000020904007986 */ /* 0x004fe8000c101104 */
[----:B------:R-:W2:Y:S04]  /*0180*/  LDG.E.U8 R7, desc[UR4][R2.64+0x1] ;  /* 0x0000010402077981 */ /* 0x000ea8000c1e1100 */
[----:B--2---:R-:W-:Y:S04]  /*0190*/  STG.E.U8 desc[UR4][R4.64+0x1], R7 ;  /* 0x0000010704007986 */ /* 0x004fe8000c101104 */
[----:B------:R-:W2:Y:S04]  /*01a0*/  LDG.E.U8 R11, desc[UR4][R2.64+0x2] ;  /* 0x00000204020b7981 */ /* 0x000ea8000c1e1100 */
[----:B------:R-:W-:Y:S04]  /*01b0*/  STG.E.U8 desc[UR4][R4.64+0x3], RZ ;  /* 0x000003ff04007986 */ /* 0x000fe8000c101104 */
[----:B--2---:R-:W-:Y:S01]  /*01c0*/  STG.E.U8 desc[UR4][R4.64], R11 ;  /* 0x0000000b04007986 */ /* 0x004fe2000c101104 */
[----:B------:R-:W-:Y:S05]  /*01d0*/  EXIT ;  /* 0x000000000000794d */ /* 0x000fea0003800000 */
.L_x_1:
        /* <DEDUP_REMOVED lines=10> */
.L_x_158:


//--------------------- .text._Z20networkToImageKernelPhPfiii --------------------------
	.section	.text._Z20networkToImageKernelPhPfiii,"ax",@progbits
	.align	128
        .global         _Z20networkToImageKernelPhPfiii
        .type           _Z20networkToImageKernelPhPfiii,@function
        .size           _Z20networkToImageKernelPhPfiii,(.L_x_149 - _Z20networkToImageKernelPhPfiii)
        .other          _Z20networkToImageKernelPhPfiii,@"STO_CUDA_ENTRY STV_DEFAULT"
_Z20networkToImageKernelPhPfiii:
.text._Z20networkToImageKernelPhPfiii:
        /* <DEDUP_REMOVED lines=14> */
[----:B------:R-:W1:Y:S01]  /*00e0*/  LDCU.64 UR4, c[0x0][0x358] ;  /* 0x00006b00ff0477ac */ /* 0x000e620008000a00 */
[----:B------:R-:W-:-:S04]  /*00f0*/  IMAD R4, R6, UR6, R3 ;  /* 0x0000000606047c24 */ /* 0x000fc8000f8e0203 */
[----:B0-----:R-:W-:-:S06]  /*0100*/  IMAD.WIDE R8, R4, 0x4, R8 ;  /* 0x0000000404087825 */ /* 0x001fcc00078e0208 */
[----:B-1----:R0:W2:Y:S01]  /*0110*/  LDG.E R8, desc[UR4][R8.64] ;  /* 0x0000000408087981 */ /* 0x0020a2000c1e1900 */
[----:B------:R-:W-:Y:S01]  /*0120*/  UMOV UR6, 0x67ebcff5 ;  /* 0x67ebcff500067882 */ /* 0x000fe20000000000 */
[----:B------:R-:W-:Y:S01]  /*0130*/  UMOV UR7, 0x40123bc9 ;  /* 0x40123bc900077882 */ /* 0x000fe20000000000 */
[----:B------:R-:W-:Y:S01]  /*0140*/  UMOV UR8, 0xfc8b007a ;  /* 0xfc8b007a00087882 */ /* 0x000fe20000000000 */
[----:B------:R-:W-:Y:S01]  /*0150*/  UMOV UR9, 0x401921fa ;  /* 0x401921fa00097882 */ /* 0x000fe20000000000 */
[----:B------:R-:W1:Y:S01]  /*0160*/  MUFU.RCP64H R17, 3.141590118408203125 ;  /* 0x400921fa00117908 */ /* 0x000e620000001800 */
[----:B------:R-:W-:Y:S01]  /*0170*/  IMAD.MOV.U32 R16, RZ, RZ, 0x1 ;  /* 0x00000001ff107424 */ /* 0x000fe200078e00ff */
[----:B------:R-:W-:Y:S01]  /*0180*/  BSSY.RECONVERGENT B0, `(.L_x_2) ;  /* 0x0000028000007945 */ /* 0x000fe20003800200 */
[----:B------:R-:W-:Y:S02]  /*0190*/  IMAD.MOV.U32 R5, RZ, RZ, 0x400921fa ;  /* 0x400921faff057424 */ /* 0x000fe400078e00ff */
[----:B0-----:R-:W-:-:S03]  /*01a0*/  IMAD.MOV.U32 R9, RZ, RZ, 0x400921fa ;  /* 0x400921faff097424 */ /* 0x001fc600078e00ff */
[----:B--2---:R0:W2:Y:S02]  /*01b0*/  F2F.F64.F32 R10, R8 ;  /* 0x00000008000a7310 */ /* 0x0040a40000201800 */
[----:B0-----:R-:W-:Y:S01]  /*01c0*/  IMAD.MOV.U32 R8, RZ, RZ, -0x374ff86 ;  /* 0xfc8b007aff087424 */ /* 0x001fe200078e00ff */
[----:B--2---:R-:W-:Y:S01]  /*01d0*/  DADD R10, R10, UR6 ;  /* 0x000000060a0a7e29 */ /* 0x004fe20008000000 */
[----:B------:R-:W-:Y:S01]  /*01e0*/  UMOV UR6, 0xfc8b007a ;  /* 0xfc8b007a00067882 */ /* 0x000fe20000000000 */
[----:B------:R-:W-:-:S04]  /*01f0*/  UMOV UR7, 0x401921fa ;  /* 0x401921fa00077882 */ /* 0x000fc80000000000 */
[----:B------:R1:W0:Y:S02]  /*0200*/  F2F.F32.F64 R0, R10 ;  /* 0x0000000a00007310 */ /* 0x0002240000301000 */
[----:B-1----:R-:W-:-:S06]  /*0210*/  DFMA R10, R16, -R8, 1 ;  /* 0x3ff00000100a742b */ /* 0x002fcc0000000808 */
[----:B0-----:R-:W0:Y:S02]  /*0220*/  F2F.F64.F32 R12, R0 ;  /* 0x00000000000c7310 */ /* 0x001e240000201800 */
[----:B------:R-:W-:-:S08]  /*0230*/  DFMA R10, R10, R10, R10 ;  /* 0x0000000a0a0a722b */ /* 0x000fd0000000000a */
[----:B------:R-:W-:Y:S02]  /*0240*/  DFMA R16, R16, R10, R16 ;  /* 0x0000000a1010722b */ /* 0x000fe40000000010 */
[C---:B0-----:R-:W-:Y:S02]  /*0250*/  DSETP.GT.AND P0, PT, R12.reuse, UR6, PT ;  /* 0x000000060c007e2a */ /* 0x041fe4000bf04000 */
[----:B------:R-:W-:-:S12]  /*0260*/  DADD R12, R12, -UR8 ;  /* 0x800000080c0c7e29 */ /* 0x000fd80008000000 */
[----:B------:R0:W1:Y:S02]  /*0270*/  @P0 F2F.F32.F64 R0, R12 ;  /* 0x0000000c00000310 */ /* 0x0000640000301000 */
[----:B0-----:R-:W-:-:S06]  /*0280*/  DFMA R12, R16, -R8, 1 ;  /* 0x3ff00000100c742b */ /* 0x001fcc0000000808 */
[----:B-1----:R-:W0:Y:S01]  /*0290*/  F2F.F64.F32 R14, R0 ;  /* 0x00000000000e7310 */ /* 0x002e220000201800 */
[----:B------:R-:W-:Y:S01]  /*02a0*/  FSETP.GEU.AND P0, PT, R0, RZ, PT ;  /* 0x000000ff0000720b */ /* 0x000fe20003f0e000 */
[----:B------:R-:W-:Y:S02]  /*02b0*/  DFMA R16, R16, R12, R16 ;  /* 0x0000000c1010722b */ /* 0x000fe40000000010 */
[----:B0-----:R-:W-:Y:S01]  /*02c0*/  DADD R14, R14, UR6 ;  /* 0x000000060e0e7e29 */ /* 0x001fe20008000000 */
[----:B------:R-:W0:Y:S09]  /*02d0*/  LDCU UR6, c[0x0][0x398] ;  /* 0x00007300ff0677ac */ /* 0x000e320008000800 */
[----:B------:R-:W1:Y:S01]  /*02e0*/  @!P0 F2F.F32.F64 R0, R14 ;  /* 0x0000000e00008310 */ /* 0x000e620000301000 */
[----:B0-----:R-:W-:Y:S01]  /*02f0*/  IMAD R4, R4, UR6, RZ ;  /* 0x0000000604047c24 */ /* 0x001fe2000f8e02ff */
[----:B------:R-:W-:-:S06]  /*0300*/  UMOV UR6, 0xfc8b007a ;  /* 0xfc8b007a00067882 */ /* 0x000fcc0000000000 */
[----:B-1----:R-:W0:Y:S02]  /*0310*/  F2F.F64.F32 R10, R0 ;  /* 0x00000000000a7310 */ /* 0x002e240000201800 */
[----:B0-----:R-:W-:-:S08]  /*0320*/  DMUL R12, R10, 0.5 ;  /* 0x3fe000000a0c7828 */ /* 0x001fd00000000000 */
[----:B------:R-:W-:Y:S02]  /*0330*/  DMUL R10, R12, R16 ;  /* 0x000000100c0a7228 */ /* 0x000fe40000000000 */
[----:B------:R-:W-:-:S06]  /*0340*/  FSETP.GEU.AND P1, PT, |R13|, 6.5827683646048100446e-37, PT ;  /* 0x036000000d00780b */ /* 0x000fcc0003f2e200 */
[----:B------:R-:W-:-:S08]  /*0350*/  DFMA R8, R10, -R8, R12 ;  /* 0x800000080a08722b */ /* 0x000fd0000000000c */
[----:B------:R-:W-:-:S10]  /*0360*/  DFMA R10, R16, R8, R10 ;  /* 0x00000008100a722b */ /* 0x000fd4000000000a */
[----:B------:R-:W-:-:S05]  /*0370*/  FFMA R2, RZ, 2.1426987648010253906, R11 ;  /* 0x400921faff027823 */ /* 0x000fca000000000b */
[----:B------:R-:W-:-:S13]  /*0380*/  FSETP.GT.AND P0, PT, |R2|, 1.469367938527859385e-39, PT ;  /* 0x001000000200780b */ /* 0x000fda0003f04200 */
[----:B------:R-:W-:Y:S05]  /*0390*/  @P0 BRA P1, `(.L_x_3) ;  /* 0x0000000000180947 */ /* 0x000fea0000800000 */
[----:B------:R-:W-:Y:S01]  /*03a0*/  IMAD.MOV.U32 R14, RZ, RZ, R12 ;  /* 0x000000ffff0e7224 */ /* 0x000fe200078e000c */
[----:B------:R-:W-:Y:S01]  /*03b0*/  MOV R2, 0x3e0 ;  /* 0x000003e000027802 */ /* 0x000fe20000000f00 */
[----:B------:R-:W-:-:S07]  /*03c0*/  IMAD.MOV.U32 R15, RZ, RZ, R13 ;  /* 0x000000ffff0f7224 */ /* 0x000fce00078e000d */
[----:B------:R-:W-:Y:S05]  /*03d0*/  CALL.REL.NOINC `($__internal_0_$__cuda_sm20_div_rn_f64_full) ;  /* 0x0000000400e07944 */ /* 0x000fea0003c00000 */
[----:B------:R-:W-:Y:S02]  /*03e0*/  IMAD.MOV.U32 R10, RZ, RZ, R18 ;  /* 0x000000ffff0a7224 */ /* 0x000fe400078e0012 */
[----:B------:R-:W-:-:S07]  /*03f0*/  IMAD.MOV.U32 R11, RZ, RZ, R19 ;  /* 0x000000ffff0b7224 */ /* 0x000fce00078e0013 */
.L_x_3:
[----:B------:R-:W-:Y:S05]  /*0400*/  BSYNC.RECONVERGENT B0 ;  /* 0x0000000000007941 */ /* 0x000fea0003800200 */
.L_x_2:
[----:B------:R-:W0:Y:S01]  /*0410*/  F2F.F32.F64 R0, R10 ;  /* 0x0000000a00007310 */ /* 0x000e220000301000 */
[----:B------:R-:W1:Y:S01]  /*0420*/  LDCU.64 UR10, c[0x0][0x390] ;  /* 0x00007200ff0a77ac */ /* 0x000e620008000a00 */
[----:B------:R-:W2:Y:S01]  /*0430*/  LDC.64 R14, c[0x0][0x388] ;  /* 0x0000e200ff0e7b82 */ /* 0x000ea20000000a00 */
[----:B------:R-:W3:Y:S05]  /*0440*/  LDCU.64 UR8, c[0x0][0x380] ;  /* 0x00007000ff0877ac */ /* 0x000eea0008000a00 */
[----:B0-----:R-:W0:Y:S01]  /*0450*/  F2F.F64.F32 R8, R0 ;  /* 0x0000000000087310 */ /* 0x001e220000201800 */
[----:B-1----:R-:W-:-:S04]  /*0460*/  VIADD R6, R6, UR11 ;  /* 0x0000000b06067c36 */ /* 0x002fc80008000000 */
[----:B------:R-:W-:-:S04]  /*0470*/  IMAD R17, R6, UR10, R3 ;  /* 0x0000000a06117c24 */ /* 0x000fc8000f8e0203 */
[----:B--2---:R-:W-:Y:S01]  /*0480*/  IMAD.WIDE R10, R17, 0x4, R14 ;  /* 0x00000004110a7825 */ /* 0x004fe200078e020e */
[----:B0-----:R-:W-:Y:S01]  /*0490*/  DMUL R12, R8, 255 ;  /* 0x406fe000080c7828 */ /* 0x001fe20000000000 */
[----:B---3--:R-:W-:-:S05]  /*04a0*/  IADD3 R8, P0, PT, R4, UR8, RZ ;  /* 0x0000000804087c10 */ /* 0x008fca000ff1e0ff */
[----:B------:R-:W0:Y:S01]  /*04b0*/  F2I.U32.F64.FLOOR R7, R12 ;  /* 0x0000000c00077311 */ /* 0x000e220000305000 */
[----:B------:R-:W-:-:S05]  /*04c0*/  LEA.HI.X.SX32 R9, R4, UR9, 0x1, P0 ;  /* 0x0000000904097c11 */ /* 0x000fca00080f0eff */
[----:B0-----:R0:W-:Y:S04]  /*04d0*/  STG.E.U8 desc[UR4][R8.64], R7 ;  /* 0x0000000708007986 */ /* 0x0011e8000c101104 */
[----:B------:R1:W2:Y:S01]  /*04e0*/  LDG.E R10, desc[UR4][R10.64] ;  /* 0x000000040a0a7981 */ /* 0x0002a2000c1e1900 */
[----:B------:R-:W-:Y:S01]  /*04f0*/  UMOV UR8, 0xbf7832fa ;  /* 0xbf7832fa00087882 */ /* 0x000fe20000000000 */
[----:B------:R-:W-:Y:S01]  /*0500*/  UMOV UR9, 0x4016ab31 ;  /* 0x4016ab3100097882 */ /* 0x000fe20000000000 */
[----:B------:R-:W-:Y:S01]  /*0510*/  UMOV UR10, 0xfc8b007a ;  /* 0xfc8b007a000a7882 */ /* 0x000fe20000000000 */
[----:B------:R-:W-:Y:S01]  /*0520*/  UMOV UR11, 0x401921fa ;  /* 0x401921fa000b7882 */ /* 0x000fe20000000000 */
[----:B------:R-:W3:Y:S01]  /*0530*/  MUFU.RCP64H R19, 3.141590118408203125 ;  /* 0x400921fa00137908 */ /* 0x000ee20000001800 */
[----:B------:R-:W-:Y:S01]  /*0540*/  IMAD.MOV.U32 R18, RZ, RZ, 0x1 ;  /* 0x00000001ff127424 */ /* 0x000fe200078e00ff */
[----:B------:R-:W-:Y:S01]  /*0550*/  BSSY.RECONVERGENT B0, `(.L_x_4) ;  /* 0x0000024000007945 */ /* 0x000fe20003800200 */
[----:B-1----:R-:W-:-:S05]  /*0560*/  IMAD.MOV.U32 R11, RZ, RZ, 0x400921fa ;  /* 0x400921faff0b7424 */ /* 0x002fca00078e00ff */
[----:B--2---:R1:W2:Y:S02]  /*0570*/  F2F.F64.F32 R14, R10 ;  /* 0x0000000a000e7310 */ /* 0x0042a40000201800 */
[----:B-1----:R-:W-:Y:S01]  /*0580*/  IMAD.MOV.U32 R10, RZ, RZ, -0x374ff86 ;  /* 0xfc8b007aff0a7424 */ /* 0x002fe200078e00ff */
[----:B--2---:R-:W-:Y:S01]  /*0590*/  DADD R14, R14, UR8 ;  /* 0x000000080e0e7e29 */ /* 0x004fe20008000000 */
[----:B------:R-:W-:Y:S01]  /*05a0*/  UMOV UR8, 0xfc8b007a ;  /* 0xfc8b007a00087882 */ /* 0x000fe20000000000 */
[----:B------:R-:W-:-:S04]  /*05b0*/  UMOV UR9, 0x401921fa ;  /* 0x401921fa00097882 */ /* 0x000fc80000000000 */
[----:B------:R3:W1:Y:S02]  /*05c0*/  F2F.F32.F64 R0, R14 ;  /* 0x0000000e00007310 */ /* 0x0006640000301000 */
[----:B---3--:R-:W-:-:S06]  /*05d0*/  DFMA R14, R18, -R10, 1 ;  /* 0x3ff00000120e742b */ /* 0x008fcc000000080a */
[----:B-1----:R-:W1:Y:S02]  /*05e0*/  F2F.F64.F32 R12, R0 ;  /* 0x00000000000c7310 */ /* 0x002e640000201800 */
[----:B------:R-:W-:-:S08]  /*05f0*/  DFMA R14, R14, R14, R14 ;  /* 0x0000000e0e0e722b */ /* 0x000fd0000000000e */
[----:B------:R-:W-:Y:S02]  /*0600*/  DFMA R14, R18, R14, R18 ;  /* 0x0000000e120e722b */ /* 0x000fe40000000012 */
[C---:B-1----:R-:W-:Y:S02]  /*0610*/  DSETP.GT.AND P0, PT, R12.reuse, UR8, PT ;  /* 0x000000080c007e2a */ /* 0x042fe4000bf04000 */
[----:B------:R-:W-:-:S04]  /*0620*/  DADD R12, R12, -UR10 ;  /* 0x8000000a0c0c7e29 */ /* 0x000fc80008000000 */
[----:B------:R-:W-:-:S08]  /*0630*/  DFMA R18, R14, -R10, 1 ;  /* 0x3ff000000e12742b */ /* 0x000fd0000000080a */
[----:B------:R-:W-:Y:S01]  /*0640*/  DFMA R18, R14, R18, R14 ;  /* 0x000000120e12722b */ /* 0x000fe2000000000e */
[----:B------:R-:W1:Y:S08]  /*0650*/  @P0 F2F.F32.F64 R0, R12 ;  /* 0x0000000c00000310 */ /* 0x000e700000301000 */
[----:B-1----:R-:W1:Y:S01]  /*0660*/  F2F.F64.F32 R16, R0 ;  /* 0x0000000000107310 */ /* 0x002e620000201800 */
[----:B------:R-:W-:Y:S01]  /*0670*/  FSETP.GEU.AND P0, PT, R0, RZ, PT ;  /* 0x000000ff0000720b */ /* 0x000fe20003f0e000 */
[----:B-1----:R-:W-:-:S12]  /*0680*/  DADD R16, R16, UR8 ;  /* 0x0000000810107e29 */ /* 0x002fd80008000000 */
[----:B------:R-:W1:Y:S08]  /*0690*/  @!P0 F2F.F32.F64 R0, R16 ;  /* 0x0000001000008310 */ /* 0x000e700000301000 */
[----:B-1----:R-:W1:Y:S02]  /*06a0*/  F2F.F64.F32 R12, R0 ;  /* 0x00000000000c7310 */ /* 0x002e640000201800 */
[----:B-1----:R-:W-:-:S08]  /*06b0*/  DMUL R12, R12, 0.5 ;  /* 0x3fe000000c0c7828 */ /* 0x002fd00000000000 */
[----:B------:R-:W-:Y:S02]  /*06c0*/  DMUL R14, R18, R12 ;  /* 0x0000000c120e7228 */ /* 0x000fe40000000000 */
[----:B------:R-:W-:-:S06]  /*06d0*/  FSETP.GEU.AND P1, PT, |R13|, 6.5827683646048100446e-37, PT ;  /* 0x036000000d00780b */ /* 0x000fcc0003f2e200 */
[----:B------:R-:W-:-:S08]  /*06e0*/  DFMA R10, R14, -R10, R12 ;  /* 0x8000000a0e0a722b */ /* 0x000fd0000000000c */
[----:B------:R-:W-:-:S10]  /*06f0*/  DFMA R10, R18, R10, R14 ;  /* 0x0000000a120a722b */ /* 0x000fd4000000000e */
[----:B------:R-:W-:-:S05]  /*0700*/  FFMA R2, RZ, 2.1426987648010253906, R11 ;  /* 0x400921faff027823 */ /* 0x000fca000000000b */
[----:B------:R-:W-:-:S13]  /*0710*/  FSETP.GT.AND P0, PT, |R2|, 1.469367938527859385e-39, PT ;  /* 0x001000000200780b */ /* 0x000fda0003f04200 */
[----:B0-----:R-:W-:Y:S05]  /*0720*/  @P0 BRA P1, `(.L_x_5) ;  /* 0x0000000000180947 */ /* 0x001fea0000800000 */
[----:B------:R-:W-:Y:S01]  /*0730*/  MOV R14, R12 ;  /* 0x0000000c000e7202 */ /* 0x000fe20000000f00 */
[----:B------:R-:W-:Y:S01]  /*0740*/  IMAD.MOV.U32 R15, RZ, RZ, R13 ;  /* 0x000000ffff0f7224 */ /* 0x000fe200078e000d */
[----:B------:R-:W-:-:S07]  /*0750*/  MOV R2, 0x770 ;  /* 0x0000077000027802 */ /* 0x000fce0000000f00 */
[----:B------:R-:W-:Y:S05]  /*0760*/  CALL.REL.NOINC `($__internal_0_$__cuda_sm20_div_rn_f64_full) ;  /* 0x0000000000fc7944 */ /* 0x000fea0003c00000 */
[----:B------:R-:W-:Y:S02]  /*0770*/  IMAD.MOV.U32 R10, RZ, RZ, R18 ;  /* 0x000000ffff0a7224 */ /* 0x000fe400078e0012 */
[----:B------:R-:W-:-:S07]  /*0780*/  IMAD.MOV.U32 R11, RZ, RZ, R19 ;  /* 0x000000ffff0b7224 */ /* 0x000fce00078e0013 */
.L_x_5:
[----:B------:R-:W-:Y:S05]  /*0790*/  BSYNC.RECONVERGENT B0 ;  /* 0x0000000000007941 */ /* 0x000fea0003800200 */
.L_x_4:
[----:B------:R-:W0:Y:S01]  /*07a0*/  F2F.F32.F64 R10, R10 ;  /* 0x0000000a000a7310 */ /* 0x000e220000301000 */
[----:B------:R-:W1:Y:S01]  /*07b0*/  LDCU.64 UR8, c[0x0][0x390] ;  /* 0x00007200ff0877ac */ /* 0x000e620008000a00 */
[----:B------:R-:W2:Y:S06]  /*07c0*/  LDC.64 R14, c[0x0][0x388] ;  /* 0x0000e200ff0e7b82 */ /* 0x000eac0000000a00 */
[----:B0-----:R-:W0:Y:S01]  /*07d0*/  F2F.F64.F32 R12, R10 ;  /* 0x0000000a000c7310 */ /* 0x001e220000201800 */
[----:B-1----:R-:W-:-:S04]  /*07e0*/  VIADD R6, R6, UR9 ;  /* 0x0000000906067c36 */ /* 0x002fc80008000000 */
[----:B------:R-:W-:-:S04]  /*07f0*/  IMAD R3, R6, UR8, R3 ;  /* 0x0000000806037c24 */ /* 0x000fc8000f8e0203 */
[----:B--2---:R-:W-:Y:S01]  /*0800*/  IMAD.WIDE R2, R3, 0x4, R14 ;  /* 0x0000000403027825 */ /* 0x004fe200078e020e */
[----:B0-----:R-:W-:-:S10]  /*0810*/  DMUL R12, R12, 255 ;  /* 0x406fe0000c0c7828 */ /* 0x001fd40000000000 */
[----:B------:R-:W0:Y:S02]  /*0820*/  F2I.U32.F64.FLOOR R13, R12 ;  /* 0x0000000c000d7311 */ /* 0x000e240000305000 */
        /* <DEDUP_REMOVED lines=21> */
[----:B------:R-:W-:-:S12]  /*0980*/  DADD R10, R10, -UR10 ;  /* 0x8000000a0a0a7e29 */ /* 0x000fd80008000000 */
[----:B------:R1:W0:Y:S02]  /*0990*/  @P0 F2F.F32.F64 R0, R10 ;  /* 0x0000000a00000310 */ /* 0x0002240000301000 */
[----:B-1----:R-:W-:-:S06]  /*09a0*/  DFMA R10, R14, -R2, 1 ;  /* 0x3ff000000e0a742b */ /* 0x002fcc0000000802 */
[----:B0-----:R-:W0:Y:S01]  /*09b0*/  F2F.F64.F32 R12, R0 ;  /* 0x00000000000c7310 */ /* 0x001e220000201800 */
[----:B------:R-:W-:Y:S01]  /*09c0*/  FSETP.GEU.AND P0, PT, R0, RZ, PT ;  /* 0x000000ff0000720b */ /* 0x000fe20003f0e000 */
[----:B------:R-:W-:Y:S02]  /*09d0*/  DFMA R14, R14, R10, R14 ;  /* 0x0000000a0e0e722b */ /* 0x000fe4000000000e */
[----:B0-----:R-:W-:-:S10]  /*09e0*/  DADD R12, R12, UR8 ;  /* 0x000000080c0c7e29 */ /* 0x001fd40008000000 */
[----:B------:R-:W0:Y:S08]  /*09f0*/  @!P0 F2F.F32.F64 R0, R12 ;  /* 0x0000000c00008310 */ /* 0x000e300000301000 */
[----:B0-----:R-:W0:Y:S02]  /*0a00*/  F2F.F64.F32 R6, R0 ;  /* 0x0000000000067310 */ /* 0x001e240000201800 */
        /* <DEDUP_REMOVED lines=12> */
[----:B------:R-:W-:Y:S01]  /*0ad0*/  MOV R2, R18 ;  /* 0x0000001200027202 */ /* 0x000fe20000000f00 */
[----:B------:R-:W-:-:S07]  /*0ae0*/  IMAD.MOV.U32 R3, RZ, RZ, R19 ;  /* 0x000000ffff037224 */ /* 0x000fce00078e0013 */
.L_x_7:
[----:B------:R-:W-:Y:S05]  /*0af0*/  BSYNC.RECONVERGENT B0 ;  /* 0x0000000000007941 */ /* 0x000fea0003800200 */
.L_x_6:
[----:B------:R-:W0:Y:S08]  /*0b00*/  F2F.F32.F64 R2, R2 ;  /* 0x0000000200027310 */ /* 0x000e300000301000 */
[----:B0-----:R-:W0:Y:S02]  /*0b10*/  F2F.F64.F32 R4, R2 ;  /* 0x0000000200047310 */ /* 0x001e240000201800 */
[----:B0-----:R-:W-:-:S10]  /*0b20*/  DMUL R4, R4, 255 ;  /* 0x406fe00004047828 */ /* 0x001fd40000000000 */
[----:B------:R-:W0:Y:S02]  /*0b30*/  F2I.U32.F64.FLOOR R5, R4 ;  /* 0x0000000400057311 */ /* 0x000e240000305000 */
[----:B0-----:R-:W-:Y:S01]  /*0b40*/  STG.E.U8 desc[UR4][R8.64+0x2], R5 ;  /* 0x0000020508007986 */ /* 0x001fe2000c101104 */
[----:B------:R-:W-:Y:S05]  /*0b50*/  EXIT ;  /* 0x000000000000794d */ /* 0x000fea0003800000 */
        .weak           $__internal_0_$__cuda_sm20_div_rn_f64_full
        .type           $__internal_0_$__cuda_sm20_div_rn_f64_full,@function
        .size           $__internal_0_$__cuda_sm20_div_rn_f64_full,(.L_x_149 - $__internal_0_$__cuda_sm20_div_rn_f64_full)
$__internal_0_$__cuda_sm20_div_rn_f64_full:
[C---:B------:R-:W-:Y:S01]  /*0b60*/  FSETP.GEU.AND P0, PT, |R5|.reuse, 1.469367938527859385e-39, PT ;  /* 0x001000000500780b */ /* 0x040fe20003f0e200 */
[----:B------:R-:W-:Y:S01]  /*0b70*/  IMAD.U32 R12, RZ, RZ, UR6 ;  /* 0x00000006ff0c7e24 */ /* 0x000fe2000f8e00ff */
[----:B------:R-:W-:Y:S01]  /*0b80*/  LOP3.LUT R0, R5, 0x800fffff, RZ, 0xc0, !PT ;  /* 0x800fffff05007812 */ /* 0x000fe200078ec0ff */
[----:B------:R-:W-:Y:S01]  /*0b90*/  IMAD.MOV.U32 R13, RZ, RZ, R5 ;  /* 0x000000ffff0d7224 */ /* 0x000fe200078e0005 */
[C---:B------:R-:W-:Y:S01]  /*0ba0*/  FSETP.GEU.AND P2, PT, |R15|.reuse, 1.469367938527859385e-39, PT ;  /* 0x001000000f00780b */ /* 0x040fe20003f4e200 */
[----:B------:R-:W-:Y:S01]  /*0bb0*/  IMAD.U32 R10, RZ, RZ, UR6 ;  /* 0x00000006ff0a7e24 */ /* 0x000fe2000f8e00ff */
[----:B------:R-:W-:Y:S01]  /*0bc0*/  LOP3.LUT R11, R0, 0x3ff00000, RZ, 0xfc, !PT ;  /* 0x3ff00000000b7812 */ /* 0x000fe200078efcff */
[----:B------:R-:W-:Y:S01]  /*0bd0*/  IMAD.MOV.U32 R16, RZ, RZ, 0x1 ;  /* 0x00000001ff107424 */ /* 0x000fe200078e00ff */
[----:B------:R-:W-:Y:S01]  /*0be0*/  LOP3.LUT R7, R15, 0x7ff00000, RZ, 0xc0, !PT ;  /* 0x7ff000000f077812 */ /* 0x000fe200078ec0ff */
[----:B------:R-:W-:Y:S01]  /*0bf0*/  BSSY.RECONVERGENT B1, `(.L_x_8) ;  /* 0x0000050000017945 */ /* 0x000fe20003800200 */
[----:B------:R-:W-:-:S03]  /*0c00*/  LOP3.LUT R24, R5, 0x7ff00000, RZ, 0xc0, !PT ;  /* 0x7ff0000005187812 */ /* 0x000fc600078ec0ff */
[----:B------:R-:W-:Y:S01]  /*0c10*/  @!P0 DMUL R10, R12, 8.98846567431157953865e+307 ;  /* 0x7fe000000c0a8828 */ /* 0x000fe20000000000 */
[----:B------:R-:W-:Y:S01]  /*0c20*/  ISETP.GE.U32.AND P1, PT, R7, R24, PT ;  /* 0x000000180700720c */ /* 0x000fe20003f26070 */
[----:B------:R-:W-:Y:S02]  /*0c30*/  IMAD.MOV.U32 R25, RZ, RZ, R7 ;  /* 0x000000ffff197224 */ /* 0x000fe400078e0007 */
[----:B------:R-:W-:Y:S02]  /*0c40*/  @!P2 LOP3.LUT R0, R13, 0x7ff00000, RZ, 0xc0, !PT ;  /* 0x7ff000000d00a812 */ /* 0x000fe400078ec0ff */
[----:B------:R-:W0:Y:S02]  /*0c50*/  MUFU.RCP64H R17, R11 ;  /* 0x0000000b00117308 */ /* 0x000e240000001800 */
[----:B------:R-:W-:Y:S01]  /*0c60*/  @!P2 ISETP.GE.U32.AND P3, PT, R7, R0, PT ;  /* 0x000000000700a20c */ /* 0x000fe20003f66070 */
[----:B------:R-:W-:Y:S01]  /*0c70*/  IMAD.MOV.U32 R0, RZ, RZ, 0x1ca00000 ;  /* 0x1ca00000ff007424 */ /* 0x000fe200078e00ff */
[----:B------:R-:W-:-:S04]  /*0c80*/  @!P0 LOP3.LUT R24, R11, 0x7ff00000, RZ, 0xc0, !PT ;  /* 0x7ff000000b188812 */ /* 0x000fc800078ec0ff */
[----:B------:R-:W-:-:S04]  /*0c90*/  @!P2 SEL R21, R0, 0x63400000, !P3 ;  /* 0x634000000015a807 */ /* 0x000fc80005800000 */
[----:B------:R-:W-:-:S04]  /*0ca0*/  @!P2 LOP3.LUT R22, R21, 0x80000000, R15, 0xf8, !PT ;  /* 0x800000001516a812 */ /* 0x000fc800078ef80f */
[----:B------:R-:W-:Y:S01]  /*0cb0*/  @!P2 LOP3.LUT R23, R22, 0x100000, RZ, 0xfc, !PT ;  /* 0x001000001617a812 */ /* 0x000fe200078efcff */
[----:B0-----:R-:W-:Y:S01]  /*0cc0*/  DFMA R18, R16, -R10, 1 ;  /* 0x3ff000001012742b */ /* 0x001fe2000000080a */
[----:B------:R-:W-:-:S07]  /*0cd0*/  @!P2 IMAD.MOV.U32 R22, RZ, RZ, RZ ;  /* 0x000000ffff16a224 */ /* 0x000fce00078e00ff */
[----:B------:R-:W-:-:S08]  /*0ce0*/  DFMA R18, R18, R18, R18 ;  /* 0x000000121212722b */ /* 0x000fd00000000012 */
[----:B------:R-:W-:Y:S01]  /*0cf0*/  DFMA R18, R16, R18, R16 ;  /* 0x000000121012722b */ /* 0x000fe20000000010 */
[----:B------:R-:W-:Y:S01]  /*0d00*/  SEL R17, R0, 0x63400000, !P1 ;  /* 0x6340000000117807 */ /* 0x000fe20004800000 */
[----:B------:R-:W-:-:S03]  /*0d10*/  IMAD.MOV.U32 R16, RZ, RZ, R14 ;  /* 0x000000ffff107224 */ /* 0x000fc600078e000e */
[----:B------:R-:W-:-:S03]  /*0d20*/  LOP3.LUT R17, R17, 0x800fffff, R15, 0xf8, !PT ;  /* 0x800fffff11117812 */ /* 0x000fc600078ef80f */
[----:B------:R-:W-:-:S03]  /*0d30*/  DFMA R20, R18, -R10, 1 ;  /* 0x3ff000001214742b */ /* 0x000fc6000000080a */
[----:B------:R-:W-:-:S05]  /*0d40*/  @!P2 DFMA R16, R16, 2, -R22 ;  /* 0x400000001010a82b */ /* 0x000fca0000000816 */
[----:B------:R-:W-:-:S05]  /*0d50*/  DFMA R20, R18, R20, R18 ;  /* 0x000000141214722b */ /* 0x000fca0000000012 */
[----:B------:R-:W-:-:S03]  /*0d60*/  @!P2 LOP3.LUT R25, R17, 0x7ff00000, RZ, 0xc0, !PT ;  /* 0x7ff000001119a812 */ /* 0x000fc600078ec0ff */
[----:B------:R-:W-:Y:S01]  /*0d70*/  DMUL R18, R20, R16 ;  /* 0x0000001014127228 */ /* 0x000fe20000000000 */
[----:B------:R-:W-:-:S04]  /*0d80*/  IADD3 R26, PT, PT, R25, -0x1, RZ ;  /* 0xffffffff191a7810 */ /* 0x000fc80007ffe0ff */
[----:B------:R-:W-:Y:S01]  /*0d90*/  ISETP.GT.U32.AND P0, PT, R26, 0x7feffffe, PT ;  /* 0x7feffffe1a00780c */ /* 0x000fe20003f04070 */
[----:B------:R-:W-:Y:S02]  /*0da0*/  VIADD R26, R24, 0xffffffff ;  /* 0xffffffff181a7836 */ /* 0x000fe40000000000 */
[----:B------:R-:W-:-:S03]  /*0db0*/  DFMA R22, R18, -R10, R16 ;  /* 0x8000000a1216722b */ /* 0x000fc60000000010 */
[----:B------:R-:W-:-:S05]  /*0dc0*/  ISETP.GT.U32.OR P0, PT, R26, 0x7feffffe, P0 ;  /* 0x7feffffe1a00780c */ /* 0x000fca0000704470 */
[----:B------:R-:W-:-:S08]  /*0dd0*/  DFMA R22, R20, R22, R18 ;  /* 0x000000161416722b */ /* 0x000fd00000000012 */
[----:B------:R-:W-:Y:S05]  /*0de0*/  @P0 BRA `(.L_x_9) ;  /* 0x00000000006c0947 */ /* 0x000fea0003800000 */
[----:B------:R-:W-:-:S04]  /*0df0*/  LOP3.LUT R18, R13, 0x7ff00000, RZ, 0xc0, !PT ;  /* 0x7ff000000d127812 */ /* 0x000fc800078ec0ff */
[CC--:B------:R-:W-:Y:S02]  /*0e00*/  VIADDMNMX R14, R7.reuse, -R18.reuse, 0xb9600000, !PT ;  /* 0xb9600000070e7446 */ /* 0x0c0fe40007800912 */
[----:B------:R-:W-:Y:S02]  /*0e10*/  ISETP.GE.U32.AND P0, PT, R7, R18, PT ;  /* 0x000000120700720c */ /* 0x000fe40003f06070 */
[----:B------:R-:W-:Y:S02]  /*0e20*/  VIMNMX R14, PT, PT, R14, 0x46a00000, PT ;  /* 0x46a000000e0e7848 */ /* 0x000fe40003fe0100 */
[----:B------:R-:W-:-:S05]  /*0e30*/  SEL R7, R0, 0x63400000, !P0 ;  /* 0x6340000000077807 */ /* 0x000fca0004000000 */
[----:B------:R-:W-:Y:S02]  /*0e40*/  IMAD.IADD R0, R14, 0x1, -R7 ;  /* 0x000000010e007824 */ /* 0x000fe400078e0a07 */
[----:B------:R-:W-:Y:S02]  /*0e50*/  IMAD.MOV.U32 R14, RZ, RZ, RZ ;  /* 0x000000ffff0e7224 */ /* 0x000fe400078e00ff */
[----:B------:R-:W-:-:S06]  /*0e60*/  VIADD R15, R0, 0x7fe00000 ;  /* 0x7fe00000000f7836 */ /* 0x000fcc0000000000 */
[----:B------:R-:W-:-:S10]  /*0e70*/  DMUL R18, R22, R14 ;  /* 0x0000000e16127228 */ /* 0x000fd40000000000 */
[----:B------:R-:W-:-:S13]  /*0e80*/  FSETP.GTU.AND P0, PT, |R19|, 1.469367938527859385e-39, PT ;  /* 0x001000001300780b */ /* 0x000fda0003f0c200 */
[----:B------:R-:W-:Y:S05]  /*0e90*/  @P0 BRA `(.L_x_10) ;  /* 0x0000000000940947 */ /* 0x000fea0003800000 */
[----:B------:R-:W-:Y:S01]  /*0ea0*/  DFMA R10, R22, -R10, R16 ;  /* 0x8000000a160a722b */ /* 0x000fe20000000010 */
[----:B------:R-:W-:-:S09]  /*0eb0*/  IMAD.MOV.U32 R14, RZ, RZ, RZ ;  /* 0x000000ffff0e7224 */ /* 0x000fd200078e00ff */
[C---:B------:R-:W-:Y:S02]  /*0ec0*/  FSETP.NEU.AND P0, PT, R11.reuse, RZ, PT ;  /* 0x000000ff0b00720b */ /* 0x040fe40003f0d000 */
[----:B------:R-:W-:-:S04]  /*0ed0*/  LOP3.LUT R7, R11, 0x80000000, R13, 0x48, !PT ;  /* 0x800000000b077812 */ /* 0x000fc800078e480d */
[----:B------:R-:W-:-:S07]  /*0ee0*/  LOP3.LUT R15, R7, R15, RZ, 0xfc, !PT ;  /* 0x0000000f070f7212 */ /* 0x000fce00078efcff */
[----:B------:R-:W-:Y:S05]  /*0ef0*/  @!P0 BRA `(.L_x_10) ;  /* 0x00000000007c8947 */ /* 0x000fea0003800000 */
[----:B------:R-:W-:Y:S01]  /*0f00*/  IMAD.MOV R11, RZ, RZ, -R0 ;  /* 0x000000ffff0b7224 */ /* 0x000fe200078e0a00 */
[----:B------:R-:W-:Y:S01]  /*0f10*/  DMUL.RP R14, R22, R14 ;  /* 0x0000000e160e7228 */ /* 0x000fe20000008000 */
[----:B------:R-:W-:-:S06]  /*0f20*/  IMAD.MOV.U32 R10, RZ, RZ, RZ ;  /* 0x000000ffff0a7224 */ /* 0x000fcc00078e00ff */
[----:B------:R-:W-:-:S03]  /*0f30*/  DFMA R10, R18, -R10, R22 ;  /* 0x8000000a120a722b */ /* 0x000fc60000000016 */
[----:B------:R-:W-:-:S03]  /*0f40*/  LOP3.LUT R7, R15, R7, RZ, 0x3c, !PT ;  /* 0x000000070f077212 */ /* 0x000fc600078e3cff */
[----:B------:R-:W-:-:S04]  /*0f50*/  IADD3 R10, PT, PT, -R0, -0x43300000, RZ ;  /* 0xbcd00000000a7810 */ /* 0x000fc80007ffe1ff */
[----:B------:R-:W-:-:S04]  /*0f60*/  FSETP.NEU.AND P0, PT, |R11|, R10, PT ;  /* 0x0000000a0b00720b */ /* 0x000fc80003f0d200 */
[----:B------:R-:W-:Y:S02]  /*0f70*/  FSEL R18, R14, R18, !P0 ;  /* 0x000000120e127208 */ /* 0x000fe40004000000 */
[----:B------:R-:W-:Y:S01]  /*0f80*/  FSEL R19, R7, R19, !P0 ;  /* 0x0000001307137208 */ /* 0x000fe20004000000 */
[----:B------:R-:W-:Y:S06]  /*0f90*/  BRA `(.L_x_10) ;  /* 0x0000000000547947 */ /* 0x000fec0003800000 */
.L_x_9:
[----:B------:R-:W-:-:S14]  /*0fa0*/  DSETP.NAN.AND P0, PT, R14, R14, PT ;  /* 0x0000000e0e00722a */ /* 0x000fdc0003f08000 */
[----:B------:R-:W-:Y:S05]  /*0fb0*/  @P0 BRA `(.L_x_11) ;  /* 0x0000000000440947 */ /* 0x000fea0003800000 */
[----:B------:R-:W-:-:S14]  /*0fc0*/  DSETP.NAN.AND P0, PT, R12, R12, PT ;  /* 0x0000000c0c00722a */ /* 0x000fdc0003f08000 */
[----:B------:R-:W-:Y:S05]  /*0fd0*/  @P0 BRA `(.L_x_12) ;  /* 0x0000000000300947 */ /* 0x000fea0003800000 */
[----:B------:R-:W-:Y:S01]  /*0fe0*/  ISETP.NE.AND P0, PT, R25, R24, PT ;  /* 0x000000181900720c */ /* 0x000fe20003f05270 */
[----:B------:R-:W-:Y:S01]  /*0ff0*/  IMAD.MOV.U32 R18, RZ, RZ, 0x0 ;  /* 0x00000000ff127424 */ /* 0x000fe200078e00ff */
[----:B------:R-:W-:-:S11]  /*1000*/  MOV R19, 0xfff80000 ;  /* 0xfff8000000137802 */ /* 0x000fd60000000f00 */
[----:B------:R-:W-:Y:S05]  /*1010*/  @!P0 BRA `(.L_x_10) ;  /* 0x0000000000348947 */ /* 0x000fea0003800000 */
[----:B------:R-:W-:Y:S02]  /*1020*/  ISETP.NE.AND P0, PT, R25, 0x7ff00000, PT ;  /* 0x7ff000001900780c */ /* 0x000fe40003f05270 */
[----:B------:R-:W-:Y:S02]  /*1030*/  LOP3.LUT R19, R15, 0x80000000, R13, 0x48, !PT ;  /* 0x800000000f137812 */ /* 0x000fe400078e480d */
[----:B------:R-:W-:-:S13]  /*1040*/  ISETP.EQ.OR P0, PT, R24, RZ, !P0 ;  /* 0x000000ff1800720c */ /* 0x000fda0004702670 */
[----:B------:R-:W-:Y:S01]  /*1050*/  @P0 LOP3.LUT R0, R19, 0x7ff00000, RZ, 0xfc, !PT ;  /* 0x7ff0000013000812 */ /* 0x000fe200078efcff */
[----:B------:R-:W-:Y:S02]  /*1060*/  @!P0 IMAD.MOV.U32 R18, RZ, RZ, RZ ;  /* 0x000000ffff128224 */ /* 0x000fe400078e00ff */
[----:B------:R-:W-:Y:S02]  /*1070*/  @P0 IMAD.MOV.U32 R18, RZ, RZ, RZ ;  /* 0x000000ffff120224 */ /* 0x000fe400078e00ff */
[----:B------:R-:W-:Y:S01]  /*1080*/  @P0 IMAD.MOV.U32 R19, RZ, RZ, R0 ;  /* 0x000000ffff130224 */ /* 0x000fe200078e0000 */
[----:B------:R-:W-:Y:S06]  /*1090*/  BRA `(.L_x_10) ;  /* 0x0000000000147947 */ /* 0x000fec0003800000 */
.L_x_12:
[----:B------:R-:W-:Y:S01]  /*10a0*/  LOP3.LUT R19, R13, 0x80000, RZ, 0xfc, !PT ;  /* 0x000800000d137812 */ /* 0x000fe200078efcff */
[----:B------:R-:W-:Y:S01]  /*10b0*/  IMAD.MOV.U32 R18, RZ, RZ, R12 ;  /* 0x000000ffff127224 */ /* 0x000fe200078e000c */
[----:B------:R-:W-:Y:S06]  /*10c0*/  BRA `(.L_x_10) ;  /* 0x0000000000087947 */ /* 0x000fec0003800000 */
.L_x_11:
[----:B------:R-:W-:Y:S01]  /*10d0*/  LOP3.LUT R19, R15, 0x80000, RZ, 0xfc, !PT ;  /* 0x000800000f137812 */ /* 0x000fe200078efcff */
[----:B------:R-:W-:-:S07]  /*10e0*/  IMAD.MOV.U32 R18, RZ, RZ, R14 ;  /* 0x000000ffff127224 */ /* 0x000fce00078e000e */
.L_x_10:
[----:B------:R-:W-:Y:S05]  /*10f0*/  BSYNC.RECONVERGENT B1 ;  /* 0x0000000000017941 */ /* 0x000fea0003800200 */
.L_x_8:
[----:B------:R-:W-:Y:S02]  /*1100*/  IMAD.MOV.U32 R10, RZ, RZ, R2 ;  /* 0x000000ffff0a7224 */ /* 0x000fe400078e0002 */
[----:B------:R-:W-:-:S04]  /*1110*/  IMAD.MOV.U32 R11, RZ, RZ, 0x0 ;  /* 0x00000000ff0b7424 */ /* 0x000fc800078e00ff */
[----:B------:R-:W-:Y:S05]  /*1120*/  RET.REL.NODEC R10 `(_Z20networkToImageKernelPhPfiii) ;  /* 0xffffffec0ab47950 */ /* 0x000fea0003c3ffff */
.L_x_13:
        /* <DEDUP_REMOVED lines=13> */
.L_x_149:


//--------------------- .text._Z20imageToNetworkKernelPhPfiii --------------------------
	.section	.text._Z20imageToNetworkKernelPhPfiii,"ax",@progbits
	.align	128
        .global         _Z20imageToNetworkKernelPhPfiii
        .type           _Z20imageToNetworkKernelPhPfiii,@function
        .size           _Z20imageToNetworkKernelPhPfiii,(.L_x_151 - _Z20imageToNetworkKernelPhPfiii)
        .other          _Z20imageToNetworkKernelPhPfiii,@"STO_CUDA_ENTRY STV_DEFAULT"
_Z20imageToNetworkKernelPhPfiii:
.text._Z20imageToNetworkKernelPhPfiii:
        /* <DEDUP_REMOVED lines=15> */
[----:B------:R-:W1:Y:S01]  /*00f0*/  LDCU.64 UR8, c[0x0][0x380] ;  /* 0x00007000ff0877ac */ /* 0x000e620008000a00 */
[----:B------:R-:W2:Y:S02]  /*0100*/  LDCU.64 UR4, c[0x0][0x358] ;  /* 0x00006b00ff0477ac */ /* 0x000ea40008000a00 */
[----:B0-----:R-:W-:-:S05]  /*0110*/  IMAD R0, R6, UR7, RZ ;  /* 0x0000000706007c24 */ /* 0x001fca000f8e02ff */
[----:B-1----:R-:W-:-:S04]  /*0120*/  IADD3 R4, P0, PT, R0, UR8, RZ ;  /* 0x0000000800047c10 */ /* 0x002fc8000ff1e0ff */
[----:B------:R-:W-:-:S05]  /*0130*/  LEA.HI.X.SX32 R5, R0, UR9, 0x1, P0 ;  /* 0x0000000900057c11 */ /* 0x000fca00080f0eff */
[----:B--2---:R-:W2:Y:S01]  /*0140*/  LDG.E.U8 R0, desc[UR4][R4.64] ;  /* 0x0000000404007981 */ /* 0x004ea2000c1e1100 */
[----:B------:R-:W-:Y:S01]  /*0150*/  HFMA2 R8, -RZ, RZ, 0.9375, -7.688999176025390625e-06 ;  /* 0x3b808081ff087431 */ /* 0x000fe200000001ff */
[----:B------:R-:W-:Y:S01]  /*0160*/  MOV R3, 0x437f0000 ;  /* 0x437f000000037802 */ /* 0x000fe20000000f00 */
[----:B------:R-:W-:Y:S04]  /*0170*/  BSSY.RECONVERGENT B2, `(.L_x_14) ;  /* 0x000000d000027945 */ /* 0x000fe80003800200 */
[----:B------:R-:W-:-:S04]  /*0180*/  FFMA R3, R8, -R3, 1 ;  /* 0x3f80000008037423 */ /* 0x000fc80000000803 */
[----:B------:R-:W-:Y:S01]  /*0190*/  FFMA R3, R3, R8, 0.0039215688593685626984 ;  /* 0x3b80808103037423 */ /* 0x000fe20000000008 */
[----:B--2---:R-:W-:-:S04]  /*01a0*/  I2FP.F32.U32 R0, R0 ;  /* 0x0000000000007245 */ /* 0x004fc80000201000 */
[----:B------:R-:W0:Y:S01]  /*01b0*/  FCHK P0, R0, 255 ;  /* 0x437f000000007902 */ /* 0x000e220000000000 */
[----:B------:R-:W-:-:S04]  /*01c0*/  FFMA R8, R0, R3, RZ ;  /* 0x0000000300087223 */ /* 0x000fc800000000ff */
[----:B------:R-:W-:-:S04]  /*01d0*/  FFMA R9, R8, -255, R0 ;  /* 0xc37f000008097823 */ /* 0x000fc80000000000 */
[----:B------:R-:W-:Y:S01]  /*01e0*/  FFMA R3, R3, R9, R8 ;  /* 0x0000000903037223 */ /* 0x000fe20000000008 */
[----:B0-----:R-:W-:Y:S06]  /*01f0*/  @!P0 BRA `(.L_x_15) ;  /* 0x0000000000108947 */ /* 0x001fec0003800000 */
[----:B------:R-:W-:Y:S02]  /*0200*/  MOV R3, 0x437f0000 ;  /* 0x437f000000037802 */ /* 0x000fe40000000f00 */
[----:B------:R-:W-:-:S07]  /*0210*/  MOV R8, 0x230 ;  /* 0x0000023000087802 */ /* 0x000fce0000000f00 */
[----:B------:R-:W-:Y:S05]  /*0220*/  CALL.REL.NOINC `($__internal_2_$__cuda_sm3x_div_rn_noftz_f32_slowpath) ;  /* 0x0000001800b47944 */ /* 0x000fea0003c00000 */
[----:B------:R-:W-:-:S07]  /*0230*/  MOV R3, R0 ;  /* 0x0000000000037202 */ /* 0x000fce0000000f00 */
.L_x_15:
[----:B------:R-:W-:Y:S05]  /*0240*/  BSYNC.RECONVERGENT B2 ;  /* 0x0000000000027941 */ /* 0x000fea0003800200 */
.L_x_14:
[----:B------:R-:W-:Y:S01]  /*0250*/  FSETP.GTU.AND P0, PT, R3, 0.04044999927282333374, PT ;  /* 0x3d25aee60300780b */ /* 0x000fe20003f0c000 */
[----:B------:R-:W-:-:S12]  /*0260*/  BSSY.RECONVERGENT B2, `(.L_x_16) ;  /* 0x0000066000027945 */ /* 0x000fd80003800200 */
[----:B------:R-:W-:Y:S05]  /*0270*/  @P0 BRA `(.L_x_17) ;  /* 0x0000000000400947 */ /* 0x000fea0003800000 */
[----:B------:R-:W-:Y:S01]  /*0280*/  HFMA2 R9, -RZ, RZ, 1.404296875, -5.4419040679931640625e-05 ;  /* 0x3d9e8391ff097431 */ /* 0x000fe200000001ff */
[----:B------:R-:W-:Y:S01]  /*0290*/  MOV R0, 0x414eb852 ;  /* 0x414eb85200007802 */ /* 0x000fe20000000f00 */
[----:B------:R-:W0:Y:S01]  /*02a0*/  FCHK P0, R3, 12.920000076293945312 ;  /* 0x414eb85203007902 */ /* 0x000e220000000000 */
[----:B------:R-:W-:Y:S03]  /*02b0*/  BSSY.RECONVERGENT B3, `(.L_x_18) ;  /* 0x000000b000037945 */ /* 0x000fe60003800200 */
[----:B------:R-:W-:-:S04]  /*02c0*/  FFMA R0, R9, -R0, 1 ;  /* 0x3f80000009007423 */ /* 0x000fc80000000800 */
[----:B------:R-:W-:-:S04]  /*02d0*/  FFMA R0, R0, R9, 0.077399380505084991455 ;  /* 0x3d9e839100007423 */ /* 0x000fc80000000009 */
[----:B------:R-:W-:-:S04]  /*02e0*/  FFMA R8, R0, R3, RZ ;  /* 0x0000000300087223 */ /* 0x000fc800000000ff */
[----:B------:R-:W-:-:S04]  /*02f0*/  FFMA R9, R8, -12.920000076293945312, R3 ;  /* 0xc14eb85208097823 */ /* 0x000fc80000000003 */
[----:B------:R-:W-:Y:S01]  /*0300*/  FFMA R0, R0, R9, R8 ;  /* 0x0000000900007223 */ /* 0x000fe20000000008 */
[----:B0-----:R-:W-:Y:S06]  /*0310*/  @!P0 BRA `(.L_x_19) ;  /* 0x0000000000108947 */ /* 0x001fec0003800000 */
[----:B------:R-:W-:Y:S02]  /*0320*/  MOV R0, R3 ;  /* 0x0000000300007202 */ /* 0x000fe40000000f00 */
[----:B------:R-:W-:Y:S02]  /*0330*/  MOV R3, 0x414eb852 ;  /* 0x414eb85200037802 */ /* 0x000fe40000000f00 */
[----:B------:R-:W-:-:S07]  /*0340*/  MOV R8, 0x360 ;  /* 0x0000036000087802 */ /* 0x000fce0000000f00 */
[----:B------:R-:W-:Y:S05]  /*0350*/  CALL.REL.NOINC `($__internal_2_$__cuda_sm3x_div_rn_noftz_f32_slowpath) ;  /* 0x0000001800687944 */ /* 0x000fea0003c00000 */
.L_x_19:
[----:B------:R-:W-:Y:S05]  /*0360*/  BSYNC.RECONVERGENT B3 ;  /* 0x0000000000037941 */ /* 0x000fea0003800200 */
.L_x_18:
[----:B------:R-:W-:Y:S05]  /*0370*/  BRA `(.L_x_20) ;  /* 0x0000000400507947 */ /* 0x000fea0003800000 */
.L_x_17:
[----:B------:R-:W-:Y:S01]  /*0380*/  HFMA2 R9, -RZ, RZ, 1.861328125, -0.0290374755859375 ;  /* 0x3f72a76fff097431 */ /* 0x000fe200000001ff */
[----:B------:R-:W-:Y:S01]  /*0390*/  MOV R8, 0x3f870a3d ;  /* 0x3f870a3d00087802 */ /* 0x000fe20000000f00 */
[----:B------:R-:W-:Y:S01]  /*03a0*/  FADD R0, R3, 0.054999999701976776123 ;  /* 0x3d6147ae03007421 */ /* 0x000fe20000000000 */
[----:B------:R-:W-:Y:S03]  /*03b0*/  BSSY.RECONVERGENT B3, `(.L_x_21) ;  /* 0x000000c000037945 */ /* 0x000fe60003800200 */
[----:B------:R-:W0:Y:S01]  /*03c0*/  FCHK P0, R0, 1.0549999475479125977 ;  /* 0x3f870a3d00007902 */ /* 0x000e220000000000 */
[----:B------:R-:W-:-:S04]  /*03d0*/  FFMA R8, R9, -R8, 1 ;  /* 0x3f80000009087423 */ /* 0x000fc80000000808 */
[----:B------:R-:W-:-:S04]  /*03e0*/  FFMA R3, R8, R9, 0.94786733388900756836 ;  /* 0x3f72a76f08037423 */ /* 0x000fc80000000009 */
[----:B------:R-:W-:-:S04]  /*03f0*/  FFMA R8, R0, R3, RZ ;  /* 0x0000000300087223 */ /* 0x000fc800000000ff */
[----:B------:R-:W-:-:S04]  /*0400*/  FFMA R9, R8, -1.0549999475479125977, R0 ;  /* 0xbf870a3d08097823 */ /* 0x000fc80000000000 */
[----:B------:R-:W-:Y:S01]  /*0410*/  FFMA R3, R3, R9, R8 ;  /* 0x0000000903037223 */ /* 0x000fe20000000008 */
[----:B0-----:R-:W-:Y:S06]  /*0420*/  @!P0 BRA `(.L_x_22) ;  /* 0x0000000000108947 */ /* 0x001fec0003800000 */
[----:B------:R-:W-:Y:S02]  /*0430*/  MOV R3, 0x3f870a3d ;  /* 0x3f870a3d00037802 */ /* 0x000fe40000000f00 */
[----:B------:R-:W-:-:S07]  /*0440*/  MOV R8, 0x460 ;  /* 0x0000046000087802 */ /* 0x000fce0000000f00 */
[----:B------:R-:W-:Y:S05]  /*0450*/  CALL.REL.NOINC `($__internal_2_$__cuda_sm3x_div_rn_noftz_f32_slowpath) ;  /* 0x0000001800287944 */ /* 0x000fea0003c00000 */
[----:B------:R-:W-:-:S07]  /*0460*/  MOV R3, R0 ;  /* 0x0000000000037202 */ /* 0x000fce0000000f00 */
.L_x_22:
[----:B------:R-:W-:Y:S05]  /*0470*/  BSYNC.RECONVERGENT B3 ;  /* 0x0000000000037941 */ /* 0x000fea0003800200 */
.L_x_21:
[----:B------:R-:W-:Y:S01]  /*0480*/  FSETP.NEU.AND P0, PT, R3, 1, PT ;  /* 0x3f8000000300780b */ /* 0x000fe20003f0d000 */
[----:B------:R-:W-:-:S12]  /*0490*/  HFMA2 R0, -RZ, RZ, 1.875, 0 ;  /* 0x3f800000ff007431 */ /* 0x000fd800000001ff */
[----:B------:R-:W-:Y:S05]  /*04a0*/  @!P0 BRA `(.L_x_20) ;  /* 0x0000000400048947 */ /* 0x000fea0003800000 */
[----:B------:R-:W-:-:S13]  /*04b0*/  FSETP.NAN.AND P0, PT, |R3|, |R3|, PT ;  /* 0x400000030300720b */ /* 0x000fda0003f08200 */
[----:B------:R-:W-:Y:S01]  /*04c0*/  @P0 FADD R0, R3, 2.4000000953674316406 ;  /* 0x4019999a03000421 */ /* 0x000fe20000000000 */
[----:B------:R-:W-:Y:S06]  /*04d0*/  @P0 BRA `(.L_x_20) ;  /* 0x0000000000f80947 */ /* 0x000fec0003800000 */
[C---:B------:R-:W-:Y:S01]  /*04e0*/  FMUL R0, |R3|.reuse, 16777216 ;  /* 0x4b80000003007820 */ /* 0x040fe20000400200 */
[----:B------:R-:W-:Y:S02]  /*04f0*/  FSETP.GEU.AND P0, PT, |R3|, 1.175494350822287508e-38, PT ;  /* 0x008000000300780b */ /* 0x000fe40003f0e200 */
[----:B------:R-:W-:Y:S02]  /*0500*/  MOV R14, 0x3a2c32e4 ;  /* 0x3a2c32e4000e7802 */ /* 0x000fe40000000f00 */
[----:B------:R-:W-:-:S04]  /*0510*/  FSEL R0, R0, |R3|, !P0 ;  /* 0x4000000300007208 */ /* 0x000fc80004000000 */
[----:B------:R-:W-:-:S04]  /*0520*/  IADD3 R8, PT, PT, R0, -0x3f3504f3, RZ ;  /* 0xc0cafb0d00087810 */ /* 0x000fc80007ffe0ff */
[----:B------:R-:W-:-:S04]  /*0530*/  LOP3.LUT R9, R8, 0xff800000, RZ, 0xc0, !PT ;  /* 0xff80000008097812 */ /* 0x000fc800078ec0ff */
[-C--:B------:R-:W-:Y:S02]  /*0540*/  IADD3 R0, PT, PT, R0, -R9.reuse, RZ ;  /* 0x8000000900007210 */ /* 0x080fe40007ffe0ff */
[----:B------:R-:W-:-:S03]  /*0550*/  I2FP.F32.S32 R9, R9 ;  /* 0x0000000900097245 */ /* 0x000fc60000201400 */
[C---:B------:R-:W-:Y:S01]  /*0560*/  FADD R10, R0.reuse, 1 ;  /* 0x3f800000000a7421 */ /* 0x040fe20000000000 */
[----:B------:R-:W-:Y:S01]  /*0570*/  FADD R8, R0, -1 ;  /* 0xbf80000000087421 */ /* 0x000fe20000000000 */
[----:B------:R-:W-:Y:S02]  /*0580*/  FSEL R0, RZ, -24, P0 ;  /* 0xc1c00000ff007808 */ /* 0x000fe40000000000 */
[----:B------:R-:W-:Y:S01]  /*0590*/  FSETP.NEU.AND P0, PT, |R3|, +INF , PT ;  /* 0x7f8000000300780b */ /* 0x000fe20003f0d200 */
[----:B------:R-:W-:Y:S01]  /*05a0*/  FADD R11, R8, R8 ;  /* 0x00000008080b7221 */ /* 0x000fe20000000000 */
[----:B------:R-:W0:Y:S01]  /*05b0*/  MUFU.RCP R10, R10 ;  /* 0x0000000a000a7308 */ /* 0x000e220000001000 */
[----:B------:R-:W-:Y:S01]  /*05c0*/  FFMA R9, R9, 1.1920928955078125e-07, R0 ;  /* 0x3400000009097823 */ /* 0x000fe20000000000 */
[----:B------:R-:W-:-:S13]  /*05d0*/  FSETP.NEU.AND P0, PT, R3, RZ, P0 ;  /* 0x000000ff0300720b */ /* 0x000fda000070d000 */
[----:B------:R-:W-:Y:S01]  /*05e0*/  @!P0 FADD R3, R3, R3 ;  /* 0x0000000303038221 */ /* 0x000fe20000000000 */
[----:B0-----:R-:W-:-:S04]  /*05f0*/  FMUL R12, R10, R11 ;  /* 0x0000000b0a0c7220 */ /* 0x001fc80000400000 */
[----:B------:R-:W-:Y:S01]  /*0600*/  FADD R13, R8, -R12 ;  /* 0x8000000c080d7221 */ /* 0x000fe20000000000 */
[C---:B------:R-:W-:Y:S01]  /*0610*/  FMUL R11, R12.reuse, R12 ;  /* 0x0000000c0c0b7220 */ /* 0x040fe20000400000 */
[----:B------:R-:W-:Y:S02]  /*0620*/  FFMA R0, R12, 1.4426950216293334961, R9 ;  /* 0x3fb8aa3b0c007823 */ /* 0x000fe40000000009 */
[----:B------:R-:W-:Y:S01]  /*0630*/  FADD R13, R13, R13 ;  /* 0x0000000d0d0d7221 */ /* 0x000fe20000000000 */
[----:B------:R-:W-:Y:S01]  /*0640*/  FFMA R14, R11, R14, 0.0032181653659790754318 ;  /* 0x3b52e7db0b0e7423 */ /* 0x000fe2000000000e */
[----:B------:R-:W-:Y:S02]  /*0650*/  FADD R9, R9, -R0 ;  /* 0x8000000009097221 */ /* 0x000fe40000000000 */
[----:B------:R-:W-:Y:S01]  /*0660*/  FFMA R13, R8, -R12, R13 ;  /* 0x8000000c080d7223 */ /* 0x000fe2000000000d */
[----:B------:R-:W-:Y:S01]  /*0670*/  FFMA R14, R11, R14, 0.018033718690276145935 ;  /* 0x3c93bb730b0e7423 */ /* 0x000fe2000000000e */
[----:B------:R-:W-:-:S02]  /*0680*/  FFMA R8, R12, 1.4426950216293334961, R9 ;  /* 0x3fb8aa3b0c087823 */ /* 0x000fc40000000009 */
[----:B------:R-:W-:Y:S01]  /*0690*/  FMUL R13, R10, R13 ;  /* 0x0000000d0a0d7220 */ /* 0x000fe20000400000 */
[----:B------:R-:W-:-:S03]  /*06a0*/  FFMA R14, R11, R14, 0.12022458761930465698 ;  /* 0x3df6384f0b0e7423 */ /* 0x000fc6000000000e */
[----:B------:R-:W-:Y:S01]  /*06b0*/  FFMA R9, R13, 1.4426950216293334961, R8 ;  /* 0x3fb8aa3b0d097823 */ /* 0x000fe20000000008 */
[----:B------:R-:W-:-:S03]  /*06c0*/  FMUL R11, R11, R14 ;  /* 0x0000000e0b0b7220 */ /* 0x000fc60000400000 */
[----:B------:R-:W-:Y:S01]  /*06d0*/  FFMA R10, R12, 1.9251366722983220825e-08, R9 ;  /* 0x32a55e340c0a7823 */ /* 0x000fe20000000009 */
[----:B------:R-:W-:-:S04]  /*06e0*/  FMUL R8, R11, 3 ;  /* 0x404000000b087820 */ /* 0x000fc80000400000 */
[----:B------:R-:W-:-:S04]  /*06f0*/  FFMA R8, R13, R8, R10 ;  /* 0x000000080d087223 */ /* 0x000fc8000000000a */
[----:B------:R-:W-:-:S04]  /*0700*/  FFMA R11, R12, R11, R8 ;  /* 0x0000000b0c0b7223 */ /* 0x000fc80000000008 */
[----:B------:R-:W-:-:S04]  /*0710*/  FADD R9, R0, R11 ;  /* 0x0000000b00097221 */ /* 0x000fc80000000000 */
[----:B------:R-:W-:Y:S01]  /*0720*/  FMUL R8, R9, 2.4000000953674316406 ;  /* 0x4019999a09087820 */ /* 0x000fe20000400000 */
[----:B------:R-:W-:-:S03]  /*0730*/  FADD R0, -R0, R9 ;  /* 0x0000000900007221 */ /* 0x000fc60000000100 */
[----:B------:R-:W0:Y:S01]  /*0740*/  FRND R13, R8 ;  /* 0x00000008000d7307 */ /* 0x000e220000201000 */
[----:B------:R-:W-:Y:S01]  /*0750*/  FADD R0, R11, -R0 ;  /* 0x800000000b007221 */ /* 0x000fe20000000000 */
[----:B------:R-:W-:Y:S01]  /*0760*/  FFMA R9, R9, 2.4000000953674316406, -R8 ;  /* 0x4019999a09097823 */ /* 0x000fe20000000808 */
[----:B------:R-:W-:Y:S01]  /*0770*/  HFMA2 R11, -RZ, RZ, 0.64013671875, -15.109375 ;  /* 0x391fcb8eff0b7431 */ /* 0x000fe200000001ff */
[----:B------:R-:W-:Y:S02]  /*0780*/  FSETP.GT.AND P2, PT, |R8|, 152, PT ;  /* 0x431800000800780b */ /* 0x000fe40003f44200 */
[----:B------:R-:W-:Y:S02]  /*0790*/  FFMA R9, R0, 2.4000000953674316406, R9 ;  /* 0x4019999a00097823 */ /* 0x000fe40000000009 */
[----:B------:R-:W1:Y:S01]  /*07a0*/  F2I.NTZ R10, R8 ;  /* 0x00000008000a7305 */ /* 0x000e620000203100 */
[----:B0-----:R-:W-:Y:S01]  /*07b0*/  FADD R0, R8, -R13 ;  /* 0x8000000d08007221 */ /* 0x001fe20000000000 */
[----:B------:R-:W-:-:S03]  /*07c0*/  FSETP.GT.AND P1, PT, R13, RZ, PT ;  /* 0x000000ff0d00720b */ /* 0x000fc60003f24000 */
[----:B------:R-:W-:-:S04]  /*07d0*/  FADD R0, R0, R9 ;  /* 0x0000000900007221 */ /* 0x000fc80000000000 */
[----:B------:R-:W-:-:S04]  /*07e0*/  FFMA R9, R0, R11, 0.0013391353422775864601 ;  /* 0x3aaf85ed00097423 */ /* 0x000fc8000000000b */
[----:B------:R-:W-:-:S04]  /*07f0*/  FFMA R9, R0, R9, 0.0096188392490148544312 ;  /* 0x3c1d985600097423 */ /* 0x000fc80000000009 */
[----:B------:R-:W-:-:S04]  /*0800*/  FFMA R9, R0, R9, 0.055503588169813156128 ;  /* 0x3d6357bb00097423 */ /* 0x000fc80000000009 */
[----:B------:R-:W-:Y:S01]  /*0810*/  FFMA R11, R0, R9, 0.24022644758224487305 ;  /* 0x3e75fdec000b7423 */ /* 0x000fe20000000009 */
[----:B------:R-:W-:Y:S02]  /*0820*/  SEL R9, RZ, 0x83000000, P1 ;  /* 0x83000000ff097807 */ /* 0x000fe40000800000 */
[----:B------:R-:W-:Y:S01]  /*0830*/  FSETP.GEU.AND P1, PT, R8, RZ, PT ;  /* 0x000000ff0800720b */ /* 0x000fe20003f2e000 */
[----:B------:R-:W-:Y:S01]  /*0840*/  FFMA R13, R0, R11, 0.69314718246459960938 ;  /* 0x3f317218000d7423 */ /* 0x000fe2000000000b */
[----:B------:R-:W-:Y:S02]  /*0850*/  IADD3 R11, PT, PT, R9, 0x7f000000, RZ ;  /* 0x7f000000090b7810 */ /* 0x000fe40007ffe0ff */
[----:B-1----:R-:W-:Y:S01]  /*0860*/  LEA R10, R10, -R9, 0x17 ;  /* 0x800000090a0a7211 */ /* 0x002fe200078eb8ff */
[----:B------:R-:W-:Y:S01]  /*0870*/  FFMA R8, R0, R13, 1 ;  /* 0x3f80000000087423 */ /* 0x000fe2000000000d */
[----:B------:R-:W-:-:S03]  /*0880*/  FSEL R0, RZ, +INF , !P1 ;  /* 0x7f800000ff007808 */ /* 0x000fc60004800000 */
[----:B------:R-:W-:-:S04]  /*0890*/  FMUL R11, R11, R8 ;  /* 0x000000080b0b7220 */ /* 0x000fc80000400000 */
[----:B------:R-:W-:Y:S01]  /*08a0*/  @!P2 FMUL R0, R10, R11 ;  /* 0x0000000b0a00a220 */ /* 0x000fe20000400000 */
[----:B------:R-:W-:-:S07]  /*08b0*/  @!P0 LOP3.LUT R0, R3, 0x7fffffff, RZ, 0xc0, !PT ;  /* 0x7fffffff03008812 */ /* 0x000fce00078ec0ff */
.L_x_20:
[----:B------:R-:W-:Y:S05]  /*08c0*/  BSYNC.RECONVERGENT B2 ;  /* 0x0000000000027941 */ /* 0x000fea0003800200 */
.L_x_16:
[----:B------:R-:W-:Y:S01]  /*08d0*/  IADD3 R3, PT, PT, R0, -0xd000000, RZ ;  /* 0xf300000000037810 */ /* 0x000fe20007ffe0ff */
[----:B------:R0:W1:Y:S01]  /*08e0*/  MUFU.RSQ R9, R0 ;  /* 0x0000000000097308 */ /* 0x0000620000001400 */
[----:B------:R-:W-:Y:S02]  /*08f0*/  BSSY.RECONVERGENT B0, `(.L_x_23) ;  /* 0x000000a000007945 */ /* 0x000fe40003800200 */
[----:B------:R-:W-:-:S13]  /*0900*/  ISETP.GT.U32.AND P0, PT, R3, 0x727fffff, PT ;  /* 0x727fffff0300780c */ /* 0x000fda0003f04070 */
[----:B0-----:R-:W-:Y:S05]  /*0910*/  @!P0 BRA `(.L_x_24) ;  /* 0x00000000000c8947 */ /* 0x001fea0003800000 */
[----:B------:R-:W-:-:S07]  /*0920*/  MOV R12, 0x940 ;  /* 0x00000940000c7802 */ /* 0x000fce0000000f00 */
[----:B-1----:R-:W-:Y:S05]  /*0930*/  CALL.REL.NOINC `($__internal_1_$__cuda_sm20_sqrt_rn_f32_slowpath) ;  /* 0x0000001000987944 */ /* 0x002fea0003c00000 */
[----:B------:R-:W-:Y:S05]  /*0940*/  BRA `(.L_x_25) ;  /* 0x0000000000107947 */ /* 0x000fea0003800000 */
.L_x_24:
[C---:B-1----:R-:W-:Y:S01]  /*0950*/  FMUL.FTZ R3, R9.reuse, R0 ;  /* 0x0000000009037220 */ /* 0x042fe20000410000 */
[----:B------:R-:W-:-:S03]  /*0960*/  FMUL.FTZ R8, R9, 0.5 ;  /* 0x3f00000009087820 */ /* 0x000fc60000410000 */
[----:B------:R-:W-:-:S04]  /*0970*/  FFMA R0, -R3, R3, R0 ;  /* 0x0000000303007223 */ /* 0x000fc80000000100 */
[----:B------:R-:W-:-:S07]  /*0980*/  FFMA R3, R0, R8, R3 ;  /* 0x0000000800037223 */ /* 0x000fce0000000003 */
.L_x_25:
[----:B------:R-:W-:Y:S05]  /*0990*/  BSYNC.RECONVERGENT B0 ;  /* 0x0000000000007941 */ /* 0x000fea0003800200 */
.L_x_23:
[----:B------:R-:W0:Y:S02]  /*09a0*/  LDC.64 R8, c[0x0][0x388] ;  /* 0x0000e200ff087b82 */ /* 0x000e240000000a00 */
[----:B0-----:R-:W-:-:S05]  /*09b0*/  IMAD.WIDE R8, R6, 0x4, R8 ;  /* 0x0000000406087825 */ /* 0x001fca00078e0208 */
[----:B------:R0:W-:Y:S04]  /*09c0*/  STG.E desc[UR4][R8.64], R3 ;  /* 0x0000000308007986 */ /* 0x0001e8000c101904 */
[----:B------:R-:W2:Y:S01]  /*09d0*/  LDG.E.U8 R0, desc[UR4][R4.64+0x1] ;  /* 0x0000010404007981 */ /* 0x000ea2000c1e1100 */
[----:B------:R-:W-:Y:S01]  /*09e0*/  HFMA2 R6, -RZ, RZ, 1.875, 0 ;  /* 0x3f800000ff067431 */ /* 0x000fe200000001ff */
[----:B------:R-:W-:Y:S01]  /*09f0*/  MOV R11, 0x3b808081 ;  /* 0x3b808081000b7802 */ /* 0x000fe20000000f00 */
[----:B------:R-:W-:Y:S04]  /*0a00*/  BSSY.RECONVERGENT B2, `(.L_x_26) ;  /* 0x000000d000027945 */ /* 0x000fe80003800200 */
[----:B------:R-:W-:-:S04]  /*0a10*/  FFMA R6, R11, -255, R6 ;  /* 0xc37f00000b067823 */ /* 0x000fc80000000006 */
[----:B------:R-:W-:Y:S01]  /*0a20*/  FFMA R11, R6, R11, 0.0039215688593685626984 ;  /* 0x3b808081060b7423 */ /* 0x000fe2000000000b */
[----:B--2---:R-:W-:-:S04]  /*0a30*/  I2FP.F32.U32 R0, R0 ;  /* 0x0000000000007245 */ /* 0x004fc80000201000 */
[----:B------:R-:W1:Y:S01]  /*0a40*/  FCHK P0, R0, 255 ;  /* 0x437f000000007902 */ /* 0x000e620000000000 */
[----:B------:R-:W-:-:S04]  /*0a50*/  FFMA R6, R0, R11, RZ ;  /* 0x0000000b00067223 */ /* 0x000fc800000000ff */
[----:B------:R-:W-:-:S04]  /*0a60*/  FFMA R10, R6, -255, R0 ;  /* 0xc37f0000060a7823 */ /* 0x000fc80000000000 */
[----:B------:R-:W-:Y:S01]  /*0a70*/  FFMA R11, R11, R10, R6 ;  /* 0x0000000a0b0b7223 */ /* 0x000fe20000000006 */
[----:B01----:R-:W-:Y:S06]  /*0a80*/  @!P0 BRA `(.L_x_27) ;  /* 0x0000000000108947 */ /* 0x003fec0003800000 */
[----:B------:R-:W-:Y:S02]  /*0a90*/  MOV R3, 0x437f0000 ;  /* 0x437f000000037802 */ /* 0x000fe40000000f00 */
[----:B------:R-:W-:-:S07]  /*0aa0*/  MOV R8, 0xac0 ;  /* 0x00000ac000087802 */ /* 0x000fce0000000f00 */
[----:B------:R-:W-:Y:S05]  /*0ab0*/  CALL.REL.NOINC `($__internal_2_$__cuda_sm3x_div_rn_noftz_f32_slowpath) ;  /* 0x0000001000907944 */ /* 0x000fea0003c00000 */
[----:B------:R-:W-:-:S07]  /*0ac0*/  MOV R11, R0 ;  /* 0x00000000000b7202 */ /* 0x000fce0000000f00 */
.L_x_27:
[----:B------:R-:W-:Y:S05]  /*0ad0*/  BSYNC.RECONVERGENT B2 ;  /* 0x0000000000027941 */ /* 0x000fea0003800200 */
.L_x_26:
[----:B------:R-:W-:Y:S01]  /*0ae0*/  FSETP.GTU.AND P0, PT, R11, 0.04044999927282333374, PT ;  /* 0x3d25aee60b00780b */ /* 0x000fe20003f0c000 */
[----:B------:R-:W-:-:S12]  /*0af0*/  BSSY.RECONVERGENT B2, `(.L_x_28) ;  /* 0x0000066000027945 */ /* 0x000fd80003800200 */
[----:B------:R-:W-:Y:S05]  /*0b00*/  @P0 BRA `(.L_x_29) ;  /* 0x0000000000400947 */ /* 0x000fea0003800000 */
[----:B------:R-:W-:Y:S01]  /*0b10*/  HFMA2 R3, -RZ, RZ, 1.404296875, -5.4419040679931640625e-05 ;  /* 0x3d9e8391ff037431 */ /* 0x000fe200000001ff */
[----:B------:R-:W-:Y:S01]  /*0b20*/  MOV R0, 0x3f800000 ;  /* 0x3f80000000007802 */ /* 0x000fe20000000f00 */
[----:B------:R-:W0:Y:S01]  /*0b30*/  FCHK P0, R11, 12.920000076293945312 ;  /* 0x414eb8520b007902 */ /* 0x000e220000000000 */
[----:B------:R-:W-:Y:S03]  /*0b40*/  BSSY.RECONVERGENT B3, `(.L_x_30) ;  /* 0x000000b000037945 */ /* 0x000fe60003800200 */
[----:B------:R-:W-:-:S04]  /*0b50*/  FFMA R0, R3, -12.920000076293945312, R0 ;  /* 0xc14eb85203007823 */ /* 0x000fc80000000000 */
        /* <DEDUP_REMOVED lines=9> */
.L_x_31:
[----:B------:R-:W-:Y:S05]  /*0bf0*/  BSYNC.RECONVERGENT B3 ;  /* 0x0000000000037941 */ /* 0x000fea0003800200 */
.L_x_30:
[----:B------:R-:W-:Y:S05]  /*0c00*/  BRA `(.L_x_32) ;  /* 0x0000000400507947 */ /* 0x000fea0003800000 */
.L_x_29:
[----:B------:R-:W-:Y:S01]  /*0c10*/  HFMA2 R6, -RZ, RZ, 1.861328125, -0.0290374755859375 ;  /* 0x3f72a76fff067431 */ /* 0x000fe200000001ff */
[----:B------:R-:W-:Y:S01]  /*0c20*/  MOV R3, 0x3f800000 ;  /* 0x3f80000000037802 */ /* 0x000fe20000000f00 */
[----:B------:R-:W-:Y:S01]  /*0c30*/  FADD R0, R11, 0.054999999701976776123 ;  /* 0x3d6147ae0b007421 */ /* 0x000fe20000000000 */
[----:B------:R-:W-:Y:S03]  /*0c40*/  BSSY.RECONVERGENT B3, `(.L_x_33) ;  /* 0x000000c000037945 */ /* 0x000fe60003800200 */
[----:B------:R-:W0:Y:S01]  /*0c50*/  FCHK P0, R0, 1.0549999475479125977 ;  /* 0x3f870a3d00007902 */ /* 0x000e220000000000 */
[----:B------:R-:W-:-:S04]  /*0c60*/  FFMA R3, R6, -1.0549999475479125977, R3 ;  /* 0xbf870a3d06037823 */ /* 0x000fc80000000003 */
        /* <DEDUP_REMOVED lines=9> */
.L_x_34:
[----:B------:R-:W-:Y:S05]  /*0d00*/  BSYNC.RECONVERGENT B3 ;  /* 0x0000000000037941 */ /* 0x000fea0003800200 */
.L_x_33:
        /* <DEDUP_REMOVED lines=49> */
[----:B------:R-:W-:Y:S01]  /*1020*/  FFMA R9, R0, 2.4000000953674316406, R9 ;  /* 0x4019999a00097823 */ /* 0x000fe20000000009 */
[----:B0-----:R-:W-:Y:S01]  /*1030*/  FADD R0, R6, -R13 ;  /* 0x8000000d06007221 */ /* 0x001fe20000000000 */
[----:B------:R-:W-:-:S03]  /*1040*/  FSETP.GT.AND P1, PT, R13, RZ, PT ;  /* 0x000000ff0d00720b */ /* 0x000fc60003f24000 */
[----:B------:R-:W-:Y:S01]  /*1050*/  FADD R0, R0, R9 ;  /* 0x0000000900007221 */ /* 0x000fe20000000000 */
[----:B------:R-:W-:Y:S02]  /*1060*/  SEL R8, RZ, 0x83000000, P1 ;  /* 0x83000000ff087807 */ /* 0x000fe40000800000 */
[----:B------:R-:W-:Y:S01]  /*1070*/  FSETP.GEU.AND P1, PT, R6, RZ, PT ;  /* 0x000000ff0600720b */ /* 0x000fe20003f2e000 */
[----:B------:R-:W-:Y:S01]  /*1080*/  FFMA R9, R0, R11, 0.0013391353422775864601 ;  /* 0x3aaf85ed00097423 */ /* 0x000fe2000000000b */
[----:B------:R-:W-:-:S03]  /*1090*/  IADD3 R10, PT, PT, R8, 0x7f000000, RZ ;  /* 0x7f000000080a7810 */ /* 0x000fc60007ffe0ff */
[C---:B------:R-:W-:Y:S02]  /*10a0*/  FFMA R11, R0.reuse, R9, 0.0096188392490148544312 ;  /* 0x3c1d9856000b7423 */ /* 0x040fe40000000009 */
[----:B------:R-:W0:Y:S02]  /*10b0*/  F2I.NTZ R9, R6 ;  /* 0x0000000600097305 */ /* 0x000e240000203100 */
[----:B------:R-:W-:-:S04]  /*10c0*/  FFMA R11, R0, R11, 0.055503588169813156128 ;  /* 0x3d6357bb000b7423 */ /* 0x000fc8000000000b */
[----:B------:R-:W-:-:S04]  /*10d0*/  FFMA R11, R0, R11, 0.24022644758224487305 ;  /* 0x3e75fdec000b7423 */ /* 0x000fc8000000000b */
[----:B------:R-:W-:-:S04]  /*10e0*/  FFMA R11, R0, R11, 0.69314718246459960938 ;  /* 0x3f317218000b7423 */ /* 0x000fc8000000000b */
[----:B------:R-:W-:Y:S01]  /*10f0*/  FFMA R11, R0, R11, 1 ;  /* 0x3f800000000b7423 */ /* 0x000fe2000000000b */
[----:B0-----:R-:W-:Y:S02]  /*1100*/  LEA R9, R9, -R8, 0x17 ;  /* 0x8000000809097211 */ /* 0x001fe400078eb8ff */
[----:B------:R-:W-:Y:S01]  /*1110*/  FSEL R0, RZ, +INF , !P1 ;  /* 0x7f800000ff007808 */ /* 0x000fe20004800000 */
[----:B------:R-:W-:-:S04]  /*1120*/  FMUL R10, R10, R11 ;  /* 0x0000000b0a0a7220 */ /* 0x000fc80000400000 */
[----:B------:R-:W-:Y:S01]  /*1130*/  @!P2 FMUL R0, R9, R10 ;  /* 0x0000000a0900a220 */ /* 0x000fe20000400000 */
[----:B------:R-:W-:-:S07]  /*1140*/  @!P0 LOP3.LUT R0, R3, 0x7fffffff, RZ, 0xc0, !PT ;  /* 0x7fffffff03008812 */ /* 0x000fce00078ec0ff */
.L_x_32:
[----:B------:R-:W-:Y:S05]  /*1150*/  BSYNC.RECONVERGENT B2 ;  /* 0x0000000000027941 */ /* 0x000fea0003800200 */
.L_x_28:
        /* <DEDUP_REMOVED lines=8> */
.L_x_36:
[C---:B-1----:R-:W-:Y:S01]  /*11e0*/  FMUL.FTZ R3, R9.reuse, R0 ;  /* 0x0000000009037220 */ /* 0x042fe20000410000 */
[----:B------:R-:W-:-:S03]  /*11f0*/  FMUL.FTZ R6, R9, 0.5 ;  /* 0x3f00000009067820 */ /* 0x000fc60000410000 */
[----:B------:R-:W-:-:S04]  /*1200*/  FFMA R0, -R3, R3, R0 ;  /* 0x0000000303007223 */ /* 0x000fc80000000100 */
[----:B------:R-:W-:-:S07]  /*1210*/  FFMA R3, R0, R6, R3 ;  /* 0x0000000600037223 */ /* 0x000fce0000000003 */
.L_x_37:
[----:B------:R-:W-:Y:S05]  /*1220*/  BSYNC.RECONVERGENT B0 ;  /* 0x0000000000007941 */ /* 0x000fea0003800200 */
.L_x_35:
[----:B------:R-:W0:Y:S01]  /*1230*/  LDCU.64 UR6, c[0x0][0x390] ;  /* 0x00007200ff0677ac */ /* 0x000e220008000a00 */
[----:B------:R-:W1:Y:S01]  /*1240*/  LDC.64 R8, c[0x0][0x388] ;  /* 0x0000e200ff087b82 */ /* 0x000e620000000a00 */
[----:B0-----:R-:W-:-:S05]  /*1250*/  IADD3 R7, PT, PT, R7, UR7, RZ ;  /* 0x0000000707077c10 */ /* 0x001fca000fffe0ff */
[----:B------:R-:W-:-:S04]  /*1260*/  IMAD R11, R7, UR6, R2 ;  /* 0x00000006070b7c24 */ /* 0x000fc8000f8e0202 */
[----:B-1----:R-:W-:-:S05]  /*1270*/  IMAD.WIDE R8, R11, 0x4, R8 ;  /* 0x000000040b087825 */ /* 0x002fca00078e0208 */
        /* <DEDUP_REMOVED lines=13> */
[----:B------:R-:W-:Y:S02]  /*1350*/  MOV R0, R11 ;  /* 0x0000000b00007202 */ /* 0x000fe40000000f00 */
[----:B------:R-:W-:Y:S02]  /*1360*/  MOV R3, 0x437f0000 ;  /* 0x437f000000037802 */ /* 0x000fe40000000f00 */
[----:B------:R-:W-:-:S07]  /*1370*/  MOV R8, 0x1390 ;  /* 0x0000139000087802 */ /* 0x000fce0000000f00 */
[----:B------:R-:W-:Y:S05]  /*1380*/  CALL.REL.NOINC `($__internal_2_$__cuda_sm3x_div_rn_noftz_f32_slowpath) ;  /* 0x00000008005c7944 */ /* 0x000fea0003c00000 */
[----:B------:R-:W-:-:S07]  /*1390*/  MOV R13, R0 ;  /* 0x00000000000d7202 */ /* 0x000fce0000000f00 */
.L_x_39:
[----:B------:R-:W-:Y:S05]  /*13a0*/  BSYNC.RECONVERGENT B2 ;  /* 0x0000000000027941 */ /* 0x000fea0003800200 */
.L_x_38:
        /* <DEDUP_REMOVED lines=17> */
.L_x_43:
[----:B------:R-:W-:Y:S05]  /*14c0*/  BSYNC.RECONVERGENT B3 ;  /* 0x0000000000037941 */ /* 0x000fea0003800200 */
.L_x_42:
[----:B------:R-:W-:Y:S01]  /*14d0*/  MOV R3, R0 ;  /* 0x0000000000037202 */ /* 0x000fe20000000f00 */
[----:B------:R-:W-:Y:S06]  /*14e0*/  BRA `(.L_x_44) ;  /* 0x0000000400507947 */ /* 0x000fec0003800000 */
.L_x_41:
        /* <DEDUP_REMOVED lines=11> */
[----:B------:R-:W-:Y:S02]  /*15a0*/  MOV R0, R6 ;  /* 0x0000000600007202 */ /* 0x000fe40000000f00 */
[----:B------:R-:W-:Y:S02]  /*15b0*/  MOV R3, 0x3f870a3d ;  /* 0x3f870a3d00037802 */ /* 0x000fe40000000f00 */
[----:B------:R-:W-:-:S07]  /*15c0*/  MOV R8, 0x15e0 ;  /* 0x000015e000087802 */ /* 0x000fce0000000f00 */
[----:B------:R-:W-:Y:S05]  /*15d0*/  CALL.REL.NOINC `($__internal_2_$__cuda_sm3x_div_rn_noftz_f32_slowpath) ;  /* 0x0000000400c87944 */ /* 0x000fea0003c00000 */
.L_x_46:
[----:B------:R-:W-:Y:S05]  /*15e0*/  BSYNC.RECONVERGENT B3 ;  /* 0x0000000000037941 */ /* 0x000fea0003800200 */
.L_x_45:
        /* <DEDUP_REMOVED lines=25> */
[CC--:B------:R-:W-:Y:S01]  /*1780*/  FMUL R4, R8.reuse, R8.reuse ;  /* 0x0000000808047220 */ /* 0x0c0fe20000400000 */
[----:B------:R-:W-:Y:S02]  /*1790*/  FFMA R12, R8, 1.4426950216293334961, R3 ;  /* 0x3fb8aa3b080c7823 */ /* 0x000fe40000000003 */
[----:B------:R-:W-:Y:S01]  /*17a0*/  FADD R10, R9, R9 ;  /* 0x00000009090a7221 */ /* 0x000fe20000000000 */
[C---:B------:R-:W-:Y:S01]  /*17b0*/  FFMA R9, R4.reuse, R11, 0.0032181653659790754318 ;  /* 0x3b52e7db04097423 */ /* 0x040fe2000000000b */
        /* <DEDUP_REMOVED lines=10> */
[----:B------:R-:W-:Y:S01]  /*1860*/  FFMA R4, R5, R4, R6 ;  /* 0x0000000405047223 */ /* 0x000fe20000000006 */
[----:B------:R-:W-:-:S03]  /*1870*/  HFMA2 R6, -RZ, RZ, 0.64013671875, -15.109375 ;  /* 0x391fcb8eff067431 */ /* 0x000fc600000001ff */
[----:B------:R-:W-:-:S04]  /*1880*/  FFMA R9, R8, R9, R4 ;  /* 0x0000000908097223 */ /* 0x000fc80000000004 */
[----:B------:R-:W-:-:S04]  /*1890*/  FADD R3, R12, R9 ;  /* 0x000000090c037221 */ /* 0x000fc80000000000 */
[----:B------:R-:W-:Y:S01]  /*18a0*/  FMUL R4, R3, 2.4000000953674316406 ;  /* 0x4019999a03047820 */ /* 0x000fe20000400000 */
[----:B------:R-:W-:-:S03]  /*18b0*/  FADD R12, -R12, R3 ;  /* 0x000000030c0c7221 */ /* 0x000fc60000000100 */
[----:B------:R-:W0:Y:S01]  /*18c0*/  FRND R5, R4 ;  /* 0x0000000400057307 */ /* 0x000e220000201000 */
[----:B------:R-:W-:Y:S01]  /*18d0*/  FADD R12, R9, -R12 ;  /* 0x8000000c090c7221 */ /* 0x000fe20000000000 */
[----:B------:R-:W-:Y:S01]  /*18e0*/  FFMA R3, R3, 2.4000000953674316406, -R4 ;  /* 0x4019999a03037823 */ /* 0x000fe20000000804 */
[----:B------:R-:W-:-:S03]  /*18f0*/  FSETP.GT.AND P2, PT, |R4|, 152, PT ;  /* 0x431800000400780b */ /* 0x000fc60003f44200 */
[----:B------:R-:W-:Y:S01]  /*1900*/  FFMA R12, R12, 2.4000000953674316406, R3 ;  /* 0x4019999a0c0c7823 */ /* 0x000fe20000000003 */
[----:B0-----:R-:W-:Y:S01]  /*1910*/  FADD R3, R4, -R5 ;  /* 0x8000000504037221 */ /* 0x001fe20000000000 */
[----:B------:R-:W-:-:S03]  /*1920*/  FSETP.GT.AND P1, PT, R5, RZ, PT ;  /* 0x000000ff0500720b */ /* 0x000fc60003f24000 */
[----:B------:R-:W-:Y:S01]  /*1930*/  FADD R3, R3, R12 ;  /* 0x0000000c03037221 */ /* 0x000fe20000000000 */
[----:B------:R-:W-:Y:S02]  /*1940*/  SEL R5, RZ, 0x83000000, P1 ;  /* 0x83000000ff057807 */ /* 0x000fe40000800000 */
[----:B------:R-:W-:Y:S01]  /*1950*/  FSETP.GEU.AND P1, PT, R4, RZ, PT ;  /* 0x000000ff0400720b */ /* 0x000fe20003f2e000 */
[----:B------:R-:W-:-:S04]  /*1960*/  FFMA R6, R3, R6, 0.0013391353422775864601 ;  /* 0x3aaf85ed03067423 */ /* 0x000fc80000000006 */
[C---:B------:R-:W-:Y:S02]  /*1970*/  FFMA R8, R3.reuse, R6, 0.0096188392490148544312 ;  /* 0x3c1d985603087423 */ /* 0x040fe40000000006 */
[----:B------:R-:W0:Y:S02]  /*1980*/  F2I.NTZ R6, R4 ;  /* 0x0000000400067305 */ /* 0x000e240000203100 */
[----:B------:R-:W-:-:S04]  /*1990*/  FFMA R8, R3, R8, 0.055503588169813156128 ;  /* 0x3d6357bb03087423 */ /* 0x000fc80000000008 */
[----:B------:R-:W-:-:S04]  /*19a0*/  FFMA R8, R3, R8, 0.24022644758224487305 ;  /* 0x3e75fdec03087423 */ /* 0x000fc80000000008 */
[----:B------:R-:W-:Y:S01]  /*19b0*/  FFMA R10, R3, R8, 0.69314718246459960938 ;  /* 0x3f317218030a7423 */ /* 0x000fe20000000008 */
[----:B------:R-:W-:-:S03]  /*19c0*/  IADD3 R8, PT, PT, R5, 0x7f000000, RZ ;  /* 0x7f00000005087810 */ /* 0x000fc60007ffe0ff */
[----:B------:R-:W-:Y:S01]  /*19d0*/  FFMA R9, R3, R10, 1 ;  /* 0x3f80000003097423 */ /* 0x000fe2000000000a */
[----:B0-----:R-:W-:Y:S02]  /*19e0*/  LEA R6, R6, -R5, 0x17 ;  /* 0x8000000506067211 */ /* 0x001fe400078eb8ff */
[----:B------:R-:W-:Y:S01]  /*19f0*/  FSEL R3, RZ, +INF , !P1 ;  /* 0x7f800000ff037808 */ /* 0x000fe20004800000 */
[----:B------:R-:W-:-:S04]  /*1a00*/  FMUL R9, R8, R9 ;  /* 0x0000000908097220 */ /* 0x000fc80000400000 */
[----:B------:R-:W-:Y:S01]  /*1a10*/  @!P2 FMUL R3, R6, R9 ;  /* 0x000000090603a220 */ /* 0x000fe20000400000 */
[----:B------:R-:W-:-:S07]  /*1a20*/  @!P0 LOP3.LUT R3, R0, 0x7fffffff, RZ, 0xc0, !PT ;  /* 0x7fffffff00038812 */ /* 0x000fce00078ec0ff */
.L_x_44:
[----:B------:R-:W-:Y:S05]  /*1a30*/  BSYNC.RECONVERGENT B2 ;  /* 0x0000000000027941 */ /* 0x000fea0003800200 */
.L_x_40:
[----:B------:R-:W-:Y:S01]  /*1a40*/  IADD3 R0, PT, PT, R3, -0xd000000, RZ ;  /* 0xf300000003007810 */ /* 0x000fe20007ffe0ff */
[----:B------:R0:W1:Y:S01]  /*1a50*/  MUFU.RSQ R4, R3 ;  /* 0x0000000300047308 */ /* 0x0000620000001400 */
[----:B------:R-:W-:Y:S02]  /*1a60*/  BSSY.RECONVERGENT B0, `(.L_x_47) ;  /* 0x000000c000007945 */ /* 0x000fe40003800200 */
[----:B------:R-:W-:-:S13]  /*1a70*/  ISETP.GT.U32.AND P0, PT, R0, 0x727fffff, PT ;  /* 0x727fffff0000780c */ /* 0x000fda0003f04070 */
[----:B0-----:R-:W-:Y:S05]  /*1a80*/  @!P0 BRA `(.L_x_48) ;  /* 0x0000000000148947 */ /* 0x001fea0003800000 */
[----:B------:R-:W-:Y:S02]  /*1a90*/  MOV R0, R3 ;  /* 0x0000000300007202 */ /* 0x000fe40000000f00 */
[----:B------:R-:W-:-:S07]  /*1aa0*/  MOV R12, 0x1ac0 ;  /* 0x00001ac0000c7802 */ /* 0x000fce0000000f00 */
[----:B-1----:R-:W-:Y:S05]  /*1ab0*/  CALL.REL.NOINC `($__internal_1_$__cuda_sm20_sqrt_rn_f32_slowpath) ;  /* 0x0000000000387944 */ /* 0x002fea0003c00000 */
[----:B------:R-:W-:Y:S01]  /*1ac0*/  MOV R9, R3 ;  /* 0x0000000300097202 */ /* 0x000fe20000000f00 */
[----:B------:R-:W-:Y:S06]  /*1ad0*/  BRA `(.L_x_49) ;  /* 0x0000000000107947 */ /* 0x000fec0003800000 */
.L_x_48:
[C---:B-1----:R-:W-:Y:S01]  /*1ae0*/  FMUL.FTZ R0, R4.reuse, R3 ;  /* 0x0000000304007220 */ /* 0x042fe20000410000 */
[----:B------:R-:W-:-:S03]  /*1af0*/  FMUL.FTZ R9, R4, 0.5 ;  /* 0x3f00000004097820 */ /* 0x000fc60000410000 */
[----:B------:R-:W-:-:S04]  /*1b00*/  FFMA R3, -R0, R0, R3 ;  /* 0x0000000000037223 */ /* 0x000fc80000000103 */
[----:B------:R-:W-:-:S07]  /*1b10*/  FFMA R9, R3, R9, R0 ;  /* 0x0000000903097223 */ /* 0x000fce0000000000 */
.L_x_49:
[----:B------:R-:W-:Y:S05]  /*1b20*/  BSYNC.RECONVERGENT B0 ;  /* 0x0000000000007941 */ /* 0x000fea0003800200 */
.L_x_47:
[----:B------:R-:W0:Y:S01]  /*1b30*/  LDCU.64 UR6, c[0x0][0x390] ;  /* 0x00007200ff0677ac */ /* 0x000e220008000a00 */
[----:B------:R-:W1:Y:S01]  /*1b40*/  LDC.64 R4, c[0x0][0x388] ;  /* 0x0000e200ff047b82 */ /* 0x000e620000000a00 */
[----:B0-----:R-:W-:-:S05]  /*1b50*/  IADD3 R7, PT, PT, R7, UR7, RZ ;  /* 0x0000000707077c10 */ /* 0x001fca000fffe0ff */
[----:B------:R-:W-:-:S04]  /*1b60*/  IMAD R3, R7, UR6, R2 ;  /* 0x0000000607037c24 */ /* 0x000fc8000f8e0202 */
[----:B-1----:R-:W-:-:S05]  /*1b70*/  IMAD.WIDE R2, R3, 0x4, R4 ;  /* 0x0000000403027825 */ /* 0x002fca00078e0204 */
[----:B------:R-:W-:Y:S01]  /*1b80*/  STG.E desc[UR4][R2.64], R9 ;  /* 0x0000000902007986 */ /* 0x000fe2000c101904 */
[----:B------:R-:W-:Y:S05]  /*1b90*/  EXIT ;  /* 0x000000000000794d */ /* 0x000fea0003800000 */
        .weak           $__internal_1_$__cuda_sm20_sqrt_rn_f32_slowpath
        .type           $__internal_1_$__cuda_sm20_sqrt_rn_f32_slowpath,@function
        .size           $__internal_1_$__cuda_sm20_sqrt_rn_f32_slowpath,($__internal_2_$__cuda_sm3x_div_rn_noftz_f32_slowpath - $__internal_1_$__cuda_sm20_sqrt_rn_f32_slowpath)
$__internal_1_$__cuda_sm20_sqrt_rn_f32_slowpath:
[----:B------:R-:W-:-:S13]  /*1ba0*/  LOP3.LUT P0, RZ, R0, 0x7fffffff, RZ, 0xc0, !PT ;  /* 0x7fffffff00ff7812 */ /* 0x000fda000780c0ff */
[----:B------:R-:W-:Y:S01]  /*1bb0*/  @!P0 MOV R3, R0 ;  /* 0x0000000000038202 */ /* 0x000fe20000000f00 */
[----:B------:R-:W-:Y:S06]  /*1bc0*/  @!P0 BRA `(.L_x_50) ;  /* 0x0000000000408947 */ /* 0x000fec0003800000 */
[----:B------:R-:W-:-:S13]  /*1bd0*/  FSETP.GEU.FTZ.AND P0, PT, R0, RZ, PT ;  /* 0x000000ff0000720b */ /* 0x000fda0003f1e000 */
[----:B------:R-:W-:Y:S01]  /*1be0*/  @!P0 MOV R3, 0x7fffffff ;  /* 0x7fffffff00038802 */ /* 0x000fe20000000f00 */
[----:B------:R-:W-:Y:S06]  /*1bf0*/  @!P0 BRA `(.L_x_50) ;  /* 0x0000000000348947 */ /* 0x000fec0003800000 */
[----:B------:R-:W-:-:S13]  /*1c00*/  FSETP.GTU.FTZ.AND P0, PT, |R0|, +INF , PT ;  /* 0x7f8000000000780b */ /* 0x000fda0003f1c200 */
[----:B------:R-:W-:Y:S01]  /*1c10*/  @P0 FADD.FTZ R3, R0, 1 ;  /* 0x3f80000000030421 */ /* 0x000fe20000010000 */
[----:B------:R-:W-:Y:S06]  /*1c20*/  @P0 BRA `(.L_x_50) ;  /* 0x0000000000280947 */ /* 0x000fec0003800000 */
[----:B------:R-:W-:-:S13]  /*1c30*/  FSETP.NEU.FTZ.AND P0, PT, |R0|, +INF , PT ;  /* 0x7f8000000000780b */ /* 0x000fda0003f1d200 */
[----:B------:R-:W-:-:S04]  /*1c40*/  @P0 FFMA R8, R0, 1.84467440737095516160e+19, RZ ;  /* 0x5f80000000080823 */ /* 0x000fc800000000ff */
[----:B------:R-:W0:Y:S02]  /*1c50*/  @P0 MUFU.RSQ R3, R8 ;  /* 0x0000000800030308 */ /* 0x000e240000001400 */
[----:B0-----:R-:W-:Y:S01]  /*1c60*/  @P0 FMUL.FTZ R9, R8, R3 ;  /* 0x0000000308090220 */ /* 0x001fe20000410000 */
[----:B------:R-:W-:Y:S01]  /*1c70*/  @P0 FMUL.FTZ R11, R3, 0.5 ;  /* 0x3f000000030b0820 */ /* 0x000fe20000410000 */
[----:B------:R-:W-:Y:S02]  /*1c80*/  @!P0 MOV R3, R0 ;  /* 0x0000000000038202 */ /* 0x000fe40000000f00 */
[----:B------:R-:W-:-:S04]  /*1c90*/  @P0 FADD.FTZ R10, -R9, -RZ ;  /* 0x800000ff090a0221 */ /* 0x000fc80000010100 */
[----:B------:R-:W-:-:S04]  /*1ca0*/  @P0 FFMA R10, R9, R10, R8 ;  /* 0x0000000a090a0223 */ /* 0x000fc80000000008 */
[----:B------:R-:W-:-:S04]  /*1cb0*/  @P0 FFMA R10, R10, R11, R9 ;  /* 0x0000000b0a0a0223 */ /* 0x000fc80000000009 */
[----:B------:R-:W-:-:S07]  /*1cc0*/  @P0 FMUL.FTZ R3, R10, 2.3283064365386962891e-10 ;  /* 0x2f8000000a030820 */ /* 0x000fce0000410000 */
.L_x_50:
[----:B------:R-:W-:Y:S01]  /*1cd0*/  HFMA2 R9, -RZ, RZ, 0, 0 ;  /* 0x00000000ff097431 */ /* 0x000fe200000001ff */
[----:B------:R-:W-:-:S04]  /*1ce0*/  MOV R8, R12 ;  /* 0x0000000c00087202 */ /* 0x000fc80000000f00 */
[----:B------:R-:W-:Y:S05]  /*1cf0*/  RET.REL.NODEC R8 `(_Z20imageToNetworkKernelPhPfiii) ;  /* 0xffffffe008c07950 */ /* 0x000fea0003c3ffff */
        .weak           $__internal_2_$__cuda_sm3x_div_rn_noftz_f32_slowpath
        .type           $__internal_2_$__cuda_sm3x_div_rn_noftz_f32_slowpath,@function
        .size           $__internal_2_$__cuda_sm3x_div_rn_noftz_f32_slowpath,(.L_x_151 - $__internal_2_$__cuda_sm3x_div_rn_noftz_f32_slowpath)
$__internal_2_$__cuda_sm3x_div_rn_noftz_f32_slowpath:
[----:B------:R-:W-:Y:S01]  /*1d00*/  SHF.R.U32.HI R10, RZ, 0x17, R3 ;  /* 0x00000017ff0a7819 */ /* 0x000fe20000011603 */
[----:B------:R-:W-:Y:S01]  /*1d10*/  BSSY.RECONVERGENT B0, `(.L_x_51) ;  /* 0x0000062000007945 */ /* 0x000fe20003800200 */
[----:B------:R-:W-:Y:S02]  /*1d20*/  SHF.R.U32.HI R9, RZ, 0x17, R0 ;  /* 0x00000017ff097819 */ /* 0x000fe40000011600 */
[----:B------:R-:W-:Y:S02]  /*1d30*/  LOP3.LUT R10, R10, 0xff, RZ, 0xc0, !PT ;  /* 0x000000ff0a0a7812 */ /* 0x000fe400078ec0ff */
[----:B------:R-:W-:Y:S02]  /*1d40*/  LOP3.LUT R14, R9, 0xff, RZ, 0xc0, !PT ;  /* 0x000000ff090e7812 */ /* 0x000fe400078ec0ff */
[----:B------:R-:W-:Y:S02]  /*1d50*/  IADD3 R12, PT, PT, R10, -0x1, RZ ;  /* 0xffffffff0a0c7810 */ /* 0x000fe40007ffe0ff */
[----:B------:R-:W-:-:S02]  /*1d60*/  IADD3 R11, PT, PT, R14, -0x1, RZ ;  /* 0xffffffff0e0b7810 */ /* 0x000fc40007ffe0ff */
[----:B------:R-:W-:-:S04]  /*1d70*/  ISETP.GT.U32.AND P0, PT, R12, 0xfd, PT ;  /* 0x000000fd0c00780c */ /* 0x000fc80003f04070 */
[----:B------:R-:W-:-:S13]  /*1d80*/  ISETP.GT.U32.OR P0, PT, R11, 0xfd, P0 ;  /* 0x000000fd0b00780c */ /* 0x000fda0000704470 */
[----:B------:R-:W-:Y:S01]  /*1d90*/  @!P0 MOV R9, RZ ;  /* 0x000000ff00098202 */ /* 0x000fe20000000f00 */
[----:B------:R-:W-:Y:S06]  /*1da0*/  @!P0 BRA `(.L_x_52) ;  /* 0x00000000005c8947 */ /* 0x000fec0003800000 */
[----:B------:R-:W-:Y:S02]  /*1db0*/  FSETP.GTU.FTZ.AND P0, PT, |R0|, +INF , PT ;  /* 0x7f8000000000780b */ /* 0x000fe40003f1c200 */
[----:B------:R-:W-:-:S04]  /*1dc0*/  FSETP.GTU.FTZ.AND P1, PT, |R3|, +INF , PT ;  /* 0x7f8000000300780b */ /* 0x000fc80003f3c200 */
[----:B------:R-:W-:-:S13]  /*1dd0*/  PLOP3.LUT P0, PT, P0, P1, PT, 0xf8, 0x8f ;  /* 0x00000000008f781c */ /* 0x000fda0000703f70 */
[----:B------:R-:W-:Y:S05]  /*1de0*/  @P0 BRA `(.L_x_53) ;  /* 0x00000004004c0947 */ /* 0x000fea0003800000 */
[----:B------:R-:W-:-:S13]  /*1df0*/  LOP3.LUT P0, RZ, R3, 0x7fffffff, R0, 0xc8, !PT ;  /* 0x7fffffff03ff7812 */ /* 0x000fda000780c800 */
[----:B------:R-:W-:Y:S05]  /*1e00*/  @!P0 BRA `(.L_x_54) ;  /* 0x00000004003c8947 */ /* 0x000fea0003800000 */
[C---:B------:R-:W-:Y:S02]  /*1e10*/  FSETP.NEU.FTZ.AND P2, PT, |R0|.reuse, +INF , PT ;  /* 0x7f8000000000780b */ /* 0x040fe40003f5d200 */
[----:B------:R-:W-:Y:S02]  /*1e20*/  FSETP.NEU.FTZ.AND P1, PT, |R3|, +INF , PT ;  /* 0x7f8000000300780b */ /* 0x000fe40003f3d200 */
[----:B------:R-:W-:-:S11]  /*1e30*/  FSETP.NEU.FTZ.AND P0, PT, |R0|, +INF , PT ;  /* 0x7f8000000000780b */ /* 0x000fd60003f1d200 */
[----:B------:R-:W-:Y:S05]  /*1e40*/  @!P1 BRA !P2, `(.L_x_54) ;  /* 0x00000004002c9947 */ /* 0x000fea0005000000 */
[----:B------:R-:W-:-:S04]  /*1e50*/  LOP3.LUT P2, RZ, R0, 0x7fffffff, RZ, 0xc0, !PT ;  /* 0x7fffffff00ff7812 */ /* 0x000fc8000784c0ff */
[----:B------:R-:W-:-:S13]  /*1e60*/  PLOP3.LUT P1, PT, P1, P2, PT, 0x2f, 0xf2 ;  /* 0x0000000000f2781c */ /* 0x000fda0000f24577 */
[----:B------:R-:W-:Y:S05]  /*1e70*/  @P1 BRA `(.L_x_55) ;  /* 0x0000000400181947 */ /* 0x000fea0003800000 */
[----:B------:R-:W-:-:S04]  /*1e80*/  LOP3.LUT P1, RZ, R3, 0x7fffffff, RZ, 0xc0, !PT ;  /* 0x7fffffff03ff7812 */ /* 0x000fc8000782c0ff */
[----:B------:R-:W-:-:S13]  /*1e90*/  PLOP3.LUT P0, PT, P0, P1, PT, 0x2f, 0xf2 ;  /* 0x0000000000f2781c */ /* 0x000fda0000702577 */
[----:B------:R-:W-:Y:S05]  /*1ea0*/  @P0 BRA `(.L_x_56) ;  /* 0x0000000400000947 */ /* 0x000fea0003800000 */
[----:B------:R-:W-:Y:S02]  /*1eb0*/  ISETP.GE.AND P0, PT, R11, RZ, PT ;  /* 0x000000ff0b00720c */ /* 0x000fe40003f06270 */
[----:B------:R-:W-:-:S11]  /*1ec0*/  ISETP.GE.AND P1, PT, R12, RZ, PT ;  /* 0x000000ff0c00720c */ /* 0x000fd60003f26270 */
[----:B------:R-:W-:Y:S01]  /*1ed0*/  @P0 MOV R9, RZ ;  /* 0x000000ff00090202 */ /* 0x000fe20000000f00 */
[----:B------:R-:W-:Y:S01]  /*1ee0*/  @!P0 FFMA R0, R0, 1.84467440737095516160e+19, RZ ;  /* 0x5f80000000008823 */ /* 0x000fe200000000ff */
[----:B------:R-:W-:Y:S01]  /*1ef0*/  @!P0 MOV R9, 0xffffffc0 ;  /* 0xffffffc000098802 */ /* 0x000fe20000000f00 */
[----:B------:R-:W-:-:S03]  /*1f00*/  @!P1 FFMA R3, R3, 1.84467440737095516160e+19, RZ ;  /* 0x5f80000003039823 */ /* 0x000fc600000000ff */
[----:B------:R-:W-:-:S07]  /*1f10*/  @!P1 IADD3 R9, PT, PT, R9, 0x40, RZ ;  /* 0x0000004009099810 */ /* 0x000fce0007ffe0ff */
.L_x_52:
[----:B------:R-:W-:Y:S01]  /*1f20*/  LEA R12, R10, 0xc0800000, 0x17 ;  /* 0xc08000000a0c7811 */ /* 0x000fe200078eb8ff */
[----:B------:R-:W-:Y:S03]  /*1f30*/  BSSY.RECONVERGENT B1, `(.L_x_57) ;  /* 0x0000036000017945 */ /* 0x000fe60003800200 */
[----:B------:R-:W-:Y:S02]  /*1f40*/  IADD3 R12, PT, PT, -R12, R3, RZ ;  /* 0x000000030c0c7210 */ /* 0x000fe40007ffe1ff */
[----:B------:R-:W-:Y:S02]  /*1f50*/  IADD3 R3, PT, PT, R14, -0x7f, RZ ;  /* 0xffffff810e037810 */ /* 0x000fe40007ffe0ff */
[----:B------:R-:W0:Y:S01]  /*1f60*/  MUFU.RCP R11, R12 ;  /* 0x0000000c000b7308 */ /* 0x000e220000001000 */
[----:B------:R-:W-:Y:S01]  /*1f70*/  FADD.FTZ R13, -R12, -RZ ;  /* 0x800000ff0c0d7221 */ /* 0x000fe20000010100 */
[C---:B------:R-:W-:Y:S01]  /*1f80*/  IADD3 R10, PT, PT, R3.reuse, 0x7f, -R10 ;  /* 0x0000007f030a7810 */ /* 0x040fe20007ffe80a */
[----:B------:R-:W-:-:S03]  /*1f90*/  IMAD R0, R3, -0x800000, R0 ;  /* 0xff80000003007824 */ /* 0x000fc600078e0200 */
[----:B------:R-:W-:Y:S01]  /*1fa0*/  IADD3 R10, PT, PT, R10, R9, RZ ;  /* 0x000000090a0a7210 */ /* 0x000fe20007ffe0ff */
[----:B0-----:R-:W-:-:S04]  /*1fb0*/  FFMA R14, R11, R13, 1 ;  /* 0x3f8000000b0e7423 */ /* 0x001fc8000000000d */
[----:B------:R-:W-:-:S04]  /*1fc0*/  FFMA R16, R11, R14, R11 ;  /* 0x0000000e0b107223 */ /* 0x000fc8000000000b */
[----:B------:R-:W-:-:S04]  /*1fd0*/  FFMA R11, R0, R16, RZ ;  /* 0x00000010000b7223 */ /* 0x000fc800000000ff */
[----:B------:R-:W-:-:S04]  /*1fe0*/  FFMA R14, R13, R11, R0 ;  /* 0x0000000b0d0e7223 */ /* 0x000fc80000000000 */
[----:B------:R-:W-:-:S04]  /*1ff0*/  FFMA R11, R16, R14, R11 ;  /* 0x0000000e100b7223 */ /* 0x000fc8000000000b */
[----:B------:R-:W-:-:S04]  /*2000*/  FFMA R14, R13, R11, R0 ;  /* 0x0000000b0d0e7223 */ /* 0x000fc80000000000 */
[----:B------:R-:W-:-:S05]  /*2010*/  FFMA R0, R16, R14, R11 ;  /* 0x0000000e10007223 */ /* 0x000fca000000000b */
[----:B------:R-:W-:-:S04]  /*2020*/  SHF.R.U32.HI R3, RZ, 0x17, R0 ;  /* 0x00000017ff037819 */ /* 0x000fc80000011600 */
[----:B------:R-:W-:-:S04]  /*2030*/  LOP3.LUT R3, R3, 0xff, RZ, 0xc0, !PT ;  /* 0x000000ff03037812 */ /* 0x000fc800078ec0ff */
[----:B------:R-:W-:-:S04]  /*2040*/  IADD3 R13, PT, PT, R3, R10, RZ ;  /* 0x0000000a030d7210 */ /* 0x000fc80007ffe0ff */
[----:B------:R-:W-:-:S04]  /*2050*/  IADD3 R3, PT, PT, R13, -0x1, RZ ;  /* 0xffffffff0d037810 */ /* 0x000fc80007ffe0ff */
[----:B------:R-:W-:-:S13]  /*2060*/  ISETP.GE.U32.AND P0, PT, R3, 0xfe, PT ;  /* 0x000000fe0300780c */ /* 0x000fda0003f06070 */
[----:B------:R-:W-:Y:S05]  /*2070*/  @!P0 BRA `(.L_x_58) ;  /* 0x0000000000808947 */ /* 0x000fea0003800000 */
[----:B------:R-:W-:-:S13]  /*2080*/  ISETP.GT.AND P0, PT, R13, 0xfe, PT ;  /* 0x000000fe0d00780c */ /* 0x000fda0003f04270 */
[----:B------:R-:W-:Y:S05]  /*2090*/  @P0 BRA `(.L_x_59) ;  /* 0x00000000006c0947 */ /* 0x000fea0003800000 */
[----:B------:R-:W-:-:S13]  /*20a0*/  ISETP.GE.AND P0, PT, R13, 0x1, PT ;  /* 0x000000010d00780c */ /* 0x000fda0003f06270 */
[----:B------:R-:W-:Y:S05]  /*20b0*/  @P0 BRA `(.L_x_60) ;  /* 0x0000000000740947 */ /* 0x000fea0003800000 */
[----:B------:R-:W-:Y:S02]  /*20c0*/  ISETP.GE.AND P0, PT, R13, -0x18, PT ;  /* 0xffffffe80d00780c */ /* 0x000fe40003f06270 */
[----:B------:R-:W-:-:S11]  /*20d0*/  LOP3.LUT R0, R0, 0x80000000, RZ, 0xc0, !PT ;  /* 0x8000000000007812 */ /* 0x000fd600078ec0ff */
[----:B------:R-:W-:Y:S05]  /*20e0*/  @!P0 BRA `(.L_x_60) ;  /* 0x0000000000688947 */ /* 0x000fea0003800000 */
[CCC-:B------:R-:W-:Y:S01]  /*20f0*/  FFMA.RZ R3, R16.reuse, R14.reuse, R11.reuse ;  /* 0x0000000e10037223 */ /* 0x1c0fe2000000c00b */
[C---:B------:R-:W-:Y:S01]  /*2100*/  IADD3 R12, PT, PT, R13.reuse, 0x20, RZ ;  /* 0x000000200d0c7810 */ /* 0x040fe20007ffe0ff */
[CCC-:B------:R-:W-:Y:S01]  /*2110*/  FFMA.RM R10, R16.reuse, R14.reuse, R11.reuse ;  /* 0x0000000e100a7223 */ /* 0x1c0fe2000000400b */
[----:B------:R-:W-:Y:S02]  /*2120*/  ISETP.NE.AND P2, PT, R13, RZ, PT ;  /* 0x000000ff0d00720c */ /* 0x000fe40003f45270 */
[----:B------:R-:W-:Y:S01]  /*2130*/  LOP3.LUT R9, R3, 0x7fffff, RZ, 0xc0, !PT ;  /* 0x007fffff03097812 */ /* 0x000fe200078ec0ff */
[----:B------:R-:W-:Y:S01]  /*2140*/  FFMA.RP R3, R16, R14, R11 ;  /* 0x0000000e10037223 */ /* 0x000fe2000000800b */
[----:B------:R-:W-:Y:S02]  /*2150*/  ISETP.NE.AND P1, PT, R13, RZ, PT ;  /* 0x000000ff0d00720c */ /* 0x000fe40003f25270 */
[----:B------:R-:W-:Y:S02]  /*2160*/  LOP3.LUT R9, R9, 0x800000, RZ, 0xfc, !PT ;  /* 0x0080000009097812 */ /* 0x000fe400078efcff */
[----:B------:R-:W-:-:S02]  /*2170*/  IADD3 R11, PT, PT, -R13, RZ, RZ ;  /* 0x000000ff0d0b7210 */ /* 0x000fc40007ffe1ff */
[----:B------:R-:W-:Y:S02]  /*2180*/  SHF.L.U32 R12, R9, R12, RZ ;  /* 0x0000000c090c7219 */ /* 0x000fe400000006ff */
[----:B------:R-:W-:Y:S02]  /*2190*/  FSETP.NEU.FTZ.AND P0, PT, R3, R10, PT ;  /* 0x0000000a0300720b */ /* 0x000fe40003f1d000 */
[----:B------:R-:W-:Y:S02]  /*21a0*/  SEL R10, R11, RZ, P2 ;  /* 0x000000ff0b0a7207 */ /* 0x000fe40001000000 */
[----:B------:R-:W-:Y:S02]  /*21b0*/  ISETP.NE.AND P1, PT, R12, RZ, P1 ;  /* 0x000000ff0c00720c */ /* 0x000fe40000f25270 */
[----:B------:R-:W-:Y:S02]  /*21c0*/  SHF.R.U32.HI R10, RZ, R10, R9 ;  /* 0x0000000aff0a7219 */ /* 0x000fe40000011609 */
[----:B------:R-:W-:-:S02]  /*21d0*/  PLOP3.LUT P0, PT, P0, P1, PT, 0xf8, 0x8f ;  /* 0x00000000008f781c */ /* 0x000fc40000703f70 */
[----:B------:R-:W-:Y:S02]  /*21e0*/  SHF.R.U32.HI R12, RZ, 0x1, R10 ;  /* 0x00000001ff0c7819 */ /* 0x000fe4000001160a */
[----:B------:R-:W-:-:S04]  /*21f0*/  SEL R3, RZ, 0x1, !P0 ;  /* 0x00000001ff037807 */ /* 0x000fc80004000000 */
[----:B------:R-:W-:-:S04]  /*2200*/  LOP3.LUT R3, R3, 0x1, R12, 0xf8, !PT ;  /* 0x0000000103037812 */ /* 0x000fc800078ef80c */
[----:B------:R-:W-:-:S04]  /*2210*/  LOP3.LUT R3, R3, R10, RZ, 0xc0, !PT ;  /* 0x0000000a03037212 */ /* 0x000fc800078ec0ff */
[----:B------:R-:W-:-:S04]  /*2220*/  IADD3 R3, PT, PT, R12, R3, RZ ;  /* 0x000000030c037210 */ /* 0x000fc80007ffe0ff */
[----:B------:R-:W-:Y:S01]  /*2230*/  LOP3.LUT R0, R3, R0, RZ, 0xfc, !PT ;  /* 0x0000000003007212 */ /* 0x000fe200078efcff */
[----:B------:R-:W-:Y:S06]  /*2240*/  BRA `(.L_x_60) ;  /* 0x0000000000107947 */ /* 0x000fec0003800000 */
.L_x_59:
[----:B------:R-:W-:-:S04]  /*2250*/  LOP3.LUT R0, R0, 0x80000000, RZ, 0xc0, !PT ;  /* 0x8000000000007812 */ /* 0x000fc800078ec0ff */
[----:B------:R-:W-:Y:S01]  /*2260*/  LOP3.LUT R0, R0, 0x7f800000, RZ, 0xfc, !PT ;  /* 0x7f80000000007812 */ /* 0x000fe200078efcff */
[----:B------:R-:W-:Y:S06]  /*2270*/  BRA `(.L_x_60) ;  /* 0x0000000000047947 */ /* 0x000fec0003800000 */
.L_x_58:
[----:B------:R-:W-:-:S07]  /*2280*/  LEA R0, R10, R0, 0x17 ;  /* 0x000000000a007211 */ /* 0x000fce00078eb8ff */
.L_x_60:
[----:B------:R-:W-:Y:S05]  /*2290*/  BSYNC.RECONVERGENT B1 ;  /* 0x0000000000017941 */ /* 0x000fea0003800200 */
.L_x_57:
[----:B------:R-:W-:Y:S05]  /*22a0*/  BRA `(.L_x_61) ;  /* 0x0000000000207947 */ /* 0x000fea0003800000 */
.L_x_56:
[----:B------:R-:W-:-:S04]  /*22b0*/  LOP3.LUT R0, R3, 0x80000000, R0, 0x48, !PT ;  /* 0x8000000003007812 */ /* 0x000fc800078e4800 */
[----:B------:R-:W-:Y:S01]  /*22c0*/  LOP3.LUT R0, R0, 0x7f800000, RZ, 0xfc, !PT ;  /* 0x7f80000000007812 */ /* 0x000fe200078efcff */
[----:B------:R-:W-:Y:S06]  /*22d0*/  BRA `(.L_x_61) ;  /* 0x0000000000147947 */ /* 0x000fec0003800000 */
.L_x_55:
[----:B------:R-:W-:Y:S01]  /*22e0*/  LOP3.LUT R0, R3, 0x80000000, R0, 0x48, !PT ;  /* 0x8000000003007812 */ /* 0x000fe200078e4800 */
[----:B------:R-:W-:Y:S06]  /*22f0*/  BRA `(.L_x_61) ;  /* 0x00000000000c7947 */ /* 0x000fec0003800000 */
.L_x_54:
[----:B------:R-:W0:Y:S01]  /*2300*/  MUFU.RSQ R0, -QNAN ;  /* 0xffc0000000007908 */ /* 0x000e220000001400 */
[----:B------:R-:W-:Y:S05]  /*2310*/  BRA `(.L_x_61) ;  /* 0x0000000000047947 */ /* 0x000fea0003800000 */
.L_x_53:
[----:B------:R-:W-:-:S07]  /*2320*/  FADD.FTZ R0, R0, R3 ;  /* 0x0000000300007221 */ /* 0x000fce0000010000 */
.L_x_61:
[----:B------:R-:W-:Y:S05]  /*2330*/  BSYNC.RECONVERGENT B0 ;  /* 0x0000000000007941 */ /* 0x000fea0003800200 */
.L_x_51:
[----:B------:R-:W-:-:S04]  /*2340*/  HFMA2 R9, -RZ, RZ, 0, 0 ;  /* 0x00000000ff097431 */ /* 0x000fc800000001ff */
[----:B0-----:R-:W-:Y:S05]  /*2350*/  RET.REL.NODEC R8 `(_Z20imageToNetworkKernelPhPfiii) ;  /* 0xffffffdc08287950 */ /* 0x001fea0003c3ffff */
.L_x_62:
        /* <DEDUP_REMOVED lines=10> */
.L_x_151:


//--------------------- .text._Z18applyMapCudaKernelPhS_S_S_S_P6float2iiiii --------------------------
	.section	.text._Z18applyMapCudaKernelPhS_S_S_S_P6float2iiiii,"ax",@progbits
	.align	128
        .global         _Z18applyMapCudaKernelPhS_S_S_S_P6float2iiiii
        .type           _Z18applyMapCudaKernelPhS_S_S_S_P6float2iiiii,@function
        .size           _Z18applyMapCudaKernelPhS_S_S_S_P6float2iiiii,(.L_x_161 - _Z18applyMapCudaKernelPhS_S_S_S_P6float2iiiii)
        .other          _Z18applyMapCudaKernelPhS_S_S_S_P6float2iiiii,@"STO_CUDA_ENTRY STV_DEFAULT"
_Z18applyMapCudaKernelPhS_S_S_S_P6float2iiiii:
.text._Z18applyMapCudaKernelPhS_S_S_S_P6float2iiiii:
[----:B------:R-:W-:Y:S01]  /*0000*/  LDC R1, c[0x0][0x37c] ;  /* 0x0000df00ff017b82 */ /* 0x000fe20000000800 */
[----:B------:R-:W0:Y:S07]  /*0010*/  S2R R3, SR_TID.Y ;  /* 0x0000000000037919 */ /* 0x000e2e0000002200 */
[----:B------:R-:W1:Y:S01]  /*0020*/  LDC R5, c[0x0][0x360] ;  /* 0x0000d800ff057b82 */ /* 0x000e620000000800 */
[----:B------:R-:W2:Y:S01]  /*0030*/  LDCU UR4, c[0x0][0x3c0] ;  /* 0x00007800ff0477ac */ /* 0x000ea20008000800 */
[----:B------:R-:W1:Y:S01]  /*0040*/  S2R R0, SR_TID.X ;  /* 0x0000000000007919 */ /* 0x000e620000002100 */
[----:B------:R-:W3:Y:S05]  /*0050*/  LDCU UR7, c[0x0][0x3bc] ;  /* 0x00007780ff0777ac */ /* 0x000eea0008000800 */
[----:B------:R-:W0:Y:S08]  /*0060*/  S2UR UR5, SR_CTAID.Y ;  /* 0x00000000000579c3 */ /* 0x000e300000002600 */
[----:B------:R-:W0:Y:S01]  /*0070*/  LDC R6, c[0x0][0x364] ;  /* 0x0000d900ff067b82 */ /* 0x000e220000000800 */
[----:B--2---:R-:W-:-:S07]  /*0080*/  USHF.L.U32 UR4, UR4, 0x1, URZ ;  /* 0x0000000104047899 */ /* 0x004fce00080006ff */
[----:B------:R-:W1:Y:S01]  /*0090*/  S2UR UR6, SR_CTAID.X ;  /* 0x00000000000679c3 */ /* 0x000e620000002500 */
[----:B0-----:R-:W-:Y:S01]  /*00a0*/  IMAD R6, R6, UR5, R3 ;  /* 0x0000000506067c24 */ /* 0x001fe2000f8e0203 */
[----:B---3--:R-:W-:-:S04]  /*00b0*/  USHF.L.U32 UR5, UR7, 0x1, URZ ;  /* 0x0000000107057899 */ /* 0x008fc800080006ff */
[----:B------:R-:W-:Y:S01]  /*00c0*/  ISETP.GE.AND P0, PT, R6, UR4, PT ;  /* 0x0000000406007c0c */ /* 0x000fe2000bf06270 */
[----:B-1----:R-:W-:-:S05]  /*00d0*/  IMAD R5, R5, UR6, R0 ;  /* 0x0000000605057c24 */ /* 0x002fca000f8e0200 */
[----:B------:R-:W-:-:S13]  /*00e0*/  ISETP.GE.OR P0, PT, R5, UR5, P0 ;  /* 0x0000000505007c0c */ /* 0x000fda0008706670 */
[----:B------:R-:W-:Y:S05]  /*00f0*/  @P0 EXIT ;  /* 0x000000000000094d */ /* 0x000fea0003800000 */
[----:B------:R-:W0:Y:S01]  /*0100*/  LDC.64 R12, c[0x0][0x3a8] ;  /* 0x0000ea00ff0c7b82 */ /* 0x000e220000000a00 */
[----:B------:R-:W1:Y:S01]  /*0110*/  LDCU.64 UR4, c[0x0][0x358] ;  /* 0x00006b00ff0477ac */ /* 0x000e620008000a00 */
[----:B------:R-:W-:Y:S01]  /*0120*/  IMAD R0, R6, UR7, RZ ;  /* 0x0000000706007c24 */ /* 0x000fe2000f8e02ff */
[----:B------:R-:W2:Y:S03]  /*0130*/  LDCU UR8, c[0x0][0x3b8] ;  /* 0x00007700ff0877ac */ /* 0x000ea60008000800 */
[----:B------:R-:W-:-:S04]  /*0140*/  IMAD R3, R0, 0x2, R5 ;  /* 0x0000000200037824 */ /* 0x000fc800078e0205 */
[----:B0-----:R-:W-:-:S05]  /*0150*/  IMAD.WIDE R12, R3, 0x8, R12 ;  /* 0x00000008030c7825 */ /* 0x001fca00078e020c */
[----:B-1----:R-:W3:Y:S01]  /*0160*/  LDG.E R4, desc[UR4][R12.64] ;  /* 0x000000040c047981 */ /* 0x002ee2000c1e1900 */
[----:B--2---:R-:W-:Y:S01]  /*0170*/  IMAD R0, R3, UR8, RZ ;  /* 0x0000000803007c24 */ /* 0x004fe2000f8e02ff */
[----:B------:R-:W-:Y:S02]  /*0180*/  LEA.HI R7, R5, R5, RZ, 0x1 ;  /* 0x0000000505077211 */ /* 0x000fe400078f08ff */
[----:B---3--:R-:W-:-:S13]  /*0190*/  FSETP.NEU.AND P0, PT, R4, 0.0010000000474974513054, PT ;  /* 0x3a83126f0400780b */ /* 0x008fda0003f0d000 */
[----:B------:R-:W0:Y:S02]  /*01a0*/  @!P0 LDC.64 R8, c[0x0][0x380] ;  /* 0x0000e000ff088b82 */ /* 0x000e240000000a00 */
[C---:B0-----:R-:W-:Y:S02]  /*01b0*/  @!P0 IADD3 R2, P1, PT, R0.reuse, R8, RZ ;  /* 0x0000000800028210 */ /* 0x041fe40007f3e0ff */
[----:B------:R-:W-:Y:S02]  /*01c0*/  LOP3.LUT R8, R7, 0xfffffffe, RZ, 0xc0, !PT ;  /* 0xfffffffe07087812 */ /* 0x000fe400078ec0ff */
[----:B------:R-:W-:-:S03]  /*01d0*/  @!P0 LEA.HI.X.SX32 R3, R0, R9, 0x1, P1 ;  /* 0x0000000900038211 */ /* 0x000fc600008f0eff */
[----:B------:R-:W-:Y:S02]  /*01e0*/  IMAD.IADD R5, R5, 0x1, -R8 ;  /* 0x0000000105057824 */ /* 0x000fe400078e0a08 */
[----:B------:R0:W-:Y:S04]  /*01f0*/  @!P0 STG.E.U8 desc[UR4][R2.64], RZ ;  /* 0x000000ff02008986 */ /* 0x0001e8000c101104 */
[----:B------:R0:W-:Y:S04]  /*0200*/  @!P0 STG.E.U8 desc[UR4][R2.64+0x1], RZ ;  /* 0x000001ff02008986 */ /* 0x0001e8000c101104 */
[----:B------:R0:W-:Y:S01]  /*0210*/  @!P0 STG.E.U8 desc[UR4][R2.64+0x2], RZ ;  /* 0x000002ff02008986 */ /* 0x0001e2000c101104 */
[----:B------:R-:W-:Y:S05]  /*0220*/  @!P0 EXIT ;  /* 0x000000000000894d */ /* 0x000fea0003800000 */
[----:B------:R-:W-:Y:S01]  /*0230*/  LOP3.LUT P0, RZ, R5, 0x1, R6, 0xf8, !PT ;  /* 0x0000000105ff7812 */ /* 0x000fe2000780f806 */
[----:B------:R-:W-:Y:S01]  /*0240*/  BSSY.RECONVERGENT B0, `(.L_x_63) ;  /* 0x000010a000007945 */ /* 0x000fe20003800200 */
[----:B------:R-:W-:-:S11]  /*0250*/  LOP3.LUT R6, R6, 0x1, RZ, 0xc0, !PT ;  /* 0x0000000106067812 */ /* 0x000fd600078ec0ff */
[----:B------:R-:W-:Y:S05]  /*0260*/  @P0 BRA `(.L_x_64) ;  /* 0x0000000400000947 */ /* 0x000fea0003800000 */
[----:B------:R-:W2:Y:S01]  /*0270*/  LDG.E R9, desc[UR4][R12.64+0x4] ;  /* 0x000004040c097981 */ /* 0x000ea2000c1e1900 */
[----:B0-----:R-:W0:Y:S01]  /*0280*/  LDC R3, c[0x0][0x3b0] ;  /* 0x0000ec00ff037b82 */ /* 0x001e220000000800 */
[----:B------:R-:W-:Y:S01]  /*0290*/  F2I.TRUNC.NTZ R23, R4 ;  /* 0x0000000400177305 */ /* 0x000fe2000020f100 */
[----:B------:R-:W1:Y:S07]  /*02a0*/  LDCU.64 UR6, c[0x0][0x388] ;  /* 0x00007100ff0677ac */ /* 0x000e6e0008000a00 */
[----:B--2---:R-:W0:Y:S02]  /*02b0*/  F2I.TRUNC.NTZ R22, R9 ;  /* 0x0000000900167305 */ /* 0x004e24000020f100 */
[----:B0-----:R-:W-:-:S02]  /*02c0*/  IMAD R2, R22, R3, R23 ;  /* 0x0000000316027224 */ /* 0x001fc400078e0217 */
[----:B------:R-:W-:Y:S02]  /*02d0*/  IMAD R3, R3, UR8, RZ ;  /* 0x0000000803037c24 */ /* 0x000fe4000f8e02ff */
[----:B------:R-:W-:-:S05]  /*02e0*/  IMAD R2, R2, UR8, RZ ;  /* 0x0000000802027c24 */ /* 0x000fca000f8e02ff */
[----:B-1----:R-:W-:Y:S01]  /*02f0*/  IADD3 R10, P0, PT, R2, UR6, RZ ;  /* 0x00000006020a7c10 */ /* 0x002fe2000ff1e0ff */
[----:B------:R-:W-:-:S03]  /*0300*/  USHF.R.S32.HI UR6, URZ, 0x1f, UR8 ;  /* 0x0000001fff067899 */ /* 0x000fc60008011408 */
[----:B------:R-:W-:Y:S02]  /*0310*/  LEA.HI.X.SX32 R11, R2, UR7, 0x1, P0 ;  /* 0x00000007020b7c11 */ /* 0x000fe400080f0eff */
[----:B------:R-:W-:-:S03]  /*0320*/  IADD3 R20, P0, PT, R10, UR8, RZ ;  /* 0x000000080a147c10 */ /* 0x000fc6000ff1e0ff */
[----:B------:R-:W2:Y:S01]  /*0330*/  LDG.E.U8 R14, desc[UR4][R10.64] ;  /* 0x000000040a0e7981 */ /* 0x000ea2000c1e1100 */
[----:B------:R-:W-:Y:S02]  /*0340*/  IADD3.X R21, PT, PT, R11, UR6, RZ, P0, !PT ;  /* 0x000000060b157c10 */ /* 0x000fe400087fe4ff */
[C---:B------:R-:W-:Y:S01]  /*0350*/  IADD3 R6, P0, PT, R3.reuse, R10, RZ ;  /* 0x0000000a03067210 */ /* 0x040fe20007f1e0ff */
[----:B------:R-:W3:Y:S04]  /*0360*/  LDG.E.U8 R13, desc[UR4][R10.64+0x1] ;  /* 0x000001040a0d7981 */ /* 0x000ee8000c1e1100 */
[----:B------:R-:W4:Y:S04]  /*0370*/  LDG.E.U8 R8, desc[UR4][R20.64] ;  /* 0x0000000414087981 */ /* 0x000f28000c1e1100 */
[----:B------:R-:W5:Y:S01]  /*0380*/  LDG.E.U8 R5, desc[UR4][R20.64+0x1] ;  /* 0x0000010414057981 */ /* 0x000f62000c1e1100 */
[----:B------:R-:W-:-:S03]  /*0390*/  LEA.HI.X.SX32 R7, R3, R11, 0x1, P0 ;  /* 0x0000000b03077211 */ /* 0x000fc600000f0eff */
[----:B------:R-:W3:Y:S01]  /*03a0*/  LDG.E.U8 R12, desc[UR4][R20.64+0x2] ;  /* 0x00000204140c7981 */ /* 0x000ee2000c1e1100 */
[----:B------:R-:W-:-:S03]  /*03b0*/  IADD3 R2, P0, PT, R6, UR8, RZ ;  /* 0x0000000806027c10 */ /* 0x000fc6000ff1e0ff */
[----:B------:R0:W3:Y:S01]  /*03c0*/  LDG.E.U8 R17, desc[UR4][R10.64+0x2] ;  /* 0x000002040a117981 */ /* 0x0000e2000c1e1100 */
[----:B------:R-:W-:-:S03]  /*03d0*/  IADD3.X R3, PT, PT, R7, UR6, RZ, P0, !PT ;  /* 0x0000000607037c10 */ /* 0x000fc600087fe4ff */
[----:B------:R-:W3:Y:S04]  /*03e0*/  LDG.E.U8 R16, desc[UR4][R6.64] ;  /* 0x0000000406107981 */ /* 0x000ee8000c1e1100 */
[----:B------:R-:W3:Y:S04]  /*03f0*/  LDG.E.U8 R15, desc[UR4][R6.64+0x1] ;  /* 0x00000104060f7981 */ /* 0x000ee8000c1e1100 */
[----:B------:R1:W3:Y:S04]  /*0400*/  LDG.E.U8 R19, desc[UR4][R6.64+0x2] ;  /* 0x0000020406137981 */ /* 0x0002e8000c1e1100 */
[----:B------:R-:W3:Y:S04]  /*0410*/  LDG.E.U8 R18, desc[UR4][R2.64] ;  /* 0x0000000402127981 */ /* 0x000ee8000c1e1100 */
[----:B------:R-:W3:Y:S04]  /*0420*/  LDG.E.U8 R20, desc[UR4][R2.64+0x1] ;  /* 0x0000010402147981 */ /* 0x000ee8000c1e1100 */
[----:B------:R5:W3:Y:S01]  /*0430*/  LDG.E.U8 R21, desc[UR4][R2.64+0x2] ;  /* 0x0000020402157981 */ /* 0x000ae2000c1e1100 */
[----:B------:R-:W-:-:S02]  /*0440*/  I2FP.F32.S32 R22, R22 ;  /* 0x0000001600167245 */ /* 0x000fc40000201400 */
[----:B------:R-:W-:-:S03]  /*0450*/  I2FP.F32.S32 R23, R23 ;  /* 0x0000001700177245 */ /* 0x000fc60000201400 */
[----:B------:R-:W-:Y:S02]  /*0460*/  FADD R22, R9, -R22 ;  /* 0x8000001609167221 */ /* 0x000fe40000000000 */
[----:B------:R-:W-:Y:S02]  /*0470*/  FADD R23, R4, -R23 ;  /* 0x8000001704177221 */ /* 0x000fe40000000000 */
[C---:B0-----:R-:W-:Y:S02]  /*0480*/  FADD R10, -R22.reuse, 1 ;  /* 0x3f800000160a7421 */ /* 0x041fe40000000100 */
[C---:B------:R-:W-:Y:S01]  /*0490*/  FADD R9, -R23.reuse, 1 ;  /* 0x3f80000017097421 */ /* 0x040fe20000000100 */
[C---:B-1----:R-:W-:Y:S01]  /*04a0*/  FMUL R6, R23.reuse, R22 ;  /* 0x0000001617067220 */ /* 0x042fe20000400000 */
[-C--:B------:R-:W-:Y:S02]  /*04b0*/  FMUL R23, R23, R10.reuse ;  /* 0x0000000a17177220 */ /* 0x080fe40000400000 */
[----:B------:R-:W-:Y:S01]  /*04c0*/  FMUL R4, R22, R9 ;  /* 0x0000000916047220 */ /* 0x000fe20000400000 */
[----:B------:R-:W-:Y:S01]  /*04d0*/  FMUL R9, R9, R10 ;  /* 0x0000000a09097220 */ /* 0x000fe20000400000 */
[----:B--2---:R-:W-:-:S02]  /*04e0*/  I2FP.F32.U32 R14, R14 ;  /* 0x0000000e000e7245 */ /* 0x004fc40000201000 */
[----:B----4-:R-:W-:Y:S02]  /*04f0*/  I2FP.F32.U32 R8, R8 ;  /* 0x0000000800087245 */ /* 0x010fe40000201000 */
[----:B-----5:R-:W-:-:S03]  /*0500*/  I2FP.F32.U32 R2, R5 ;  /* 0x0000000500027245 */ /* 0x020fc60000201000 */
[C---:B------:R-:W-:Y:S01]  /*0510*/  FMUL R8, R23.reuse, R8 ;  /* 0x0000000817087220 */ /* 0x040fe20000400000 */
[----:B---3--:R-:W-:Y:S01]  /*0520*/  I2FP.F32.U32 R12, R12 ;  /* 0x0000000c000c7245 */ /* 0x008fe20000201000 */
[C---:B------:R-:W-:Y:S01]  /*0530*/  FMUL R5, R23.reuse, R2 ;  /* 0x0000000217057220 */ /* 0x040fe20000400000 */
[----:B------:R-:W-:Y:S02]  /*0540*/  I2FP.F32.U32 R2, R13 ;  /* 0x0000000d00027245 */ /* 0x000fe40000201000 */
[----:B------:R-:W-:Y:S01]  /*0550*/  I2FP.F32.U32 R10, R17 ;  /* 0x00000011000a7245 */ /* 0x000fe20000201000 */
[----:B------:R-:W-:Y:S01]  /*0560*/  FMUL R23, R23, R12 ;  /* 0x0000000c17177220 */ /* 0x000fe20000400000 */
[C---:B------:R-:W-:Y:S01]  /*0570*/  FFMA R3, R9.reuse, R14, R8 ;  /* 0x0000000e09037223 */ /* 0x040fe20000000008 */
[C---:B------:R-:W-:Y:S01]  /*0580*/  FFMA R5, R9.reuse, R2, R5 ;  /* 0x0000000209057223 */ /* 0x040fe20000000005 */
[----:B------:R-:W-:Y:S01]  /*0590*/  I2FP.F32.U32 R16, R16 ;  /* 0x0000001000107245 */ /* 0x000fe20000201000 */
[----:B------:R-:W-:Y:S01]  /*05a0*/  FFMA R23, R9, R10, R23 ;  /* 0x0000000a09177223 */ /* 0x000fe20000000017 */
[----:B------:R-:W-:-:S02]  /*05b0*/  I2FP.F32.U32 R8, R15 ;  /* 0x0000000f00087245 */ /* 0x000fc40000201000 */
[----:B------:R-:W-:Y:S01]  /*05c0*/  I2FP.F32.U32 R19, R19 ;  /* 0x0000001300137245 */ /* 0x000fe20000201000 */
[C---:B------:R-:W-:Y:S02]  /*05d0*/  FFMA R3, R4.reuse, R16, R3 ;  /* 0x0000001004037223 */ /* 0x040fe40000000003 */
[C---:B------:R-:W-:Y:S01]  /*05e0*/  FFMA R5, R4.reuse, R8, R5 ;  /* 0x0000000804057223 */ /* 0x040fe20000000005 */
[----:B------:R-:W-:Y:S01]  /*05f0*/  I2FP.F32.U32 R18, R18 ;  /* 0x0000001200127245 */ /* 0x000fe20000201000 */
[----:B------:R-:W-:Y:S01]  /*0600*/  FFMA R19, R4, R19, R23 ;  /* 0x0000001304137223 */ /* 0x000fe20000000017 */
[----:B------:R-:W-:Y:S02]  /*0610*/  I2FP.F32.U32 R20, R20 ;  /* 0x0000001400147245 */ /* 0x000fe40000201000 */
[----:B------:R-:W-:Y:S01]  /*0620*/  I2FP.F32.U32 R2, R21 ;  /* 0x0000001500027245 */ /* 0x000fe20000201000 */
[C---:B------:R-:W-:Y:S02]  /*0630*/  FFMA R18, R6.reuse, R18, R3 ;  /* 0x0000001206127223 */ /* 0x040fe40000000003 */
[----:B------:R-:W-:-:S02]  /*0640*/  FFMA R5, R6, R20, R5 ;  /* 0x0000001406057223 */ /* 0x000fc40000000005 */
[----:B------:R-:W-:Y:S01]  /*0650*/  FFMA R4, R6, R2, R19 ;  /* 0x0000000206047223 */ /* 0x000fe20000000013 */
[----:B------:R-:W-:Y:S06]  /*0660*/  BRA `(.L_x_65) ;  /* 0x0000000c001c7947 */ /* 0x000fec0003800000 */
.L_x_64:
[----:B------:R-:W-:-:S04]  /*0670*/  ISETP.NE.AND P0, PT, R6, RZ, PT ;  /* 0x000000ff0600720c */ /* 0x000fc80003f05270 */
[----:B------:R-:W-:-:S13]  /*0680*/  ISETP.NE.OR P0, PT, R5, 0x1, P0 ;  /* 0x000000010500780c */ /* 0x000fda0000705670 */
[----:B------:R-:W-:Y:S05]  /*0690*/  @P0 BRA `(.L_x_66) ;  /* 0x0000000400000947 */ /* 0x000fea0003800000 */
[----:B------:R-:W2:Y:S01]  /*06a0*/  LDG.E R12, desc[UR4][R12.64+0x4] ;  /* 0x000004040c0c7981 */ /* 0x000ea2000c1e1900 */
[----:B0-----:R-:W0:Y:S01]  /*06b0*/  LDC R2, c[0x0][0x3b0] ;  /* 0x0000ec00ff027b82 */ /* 0x001e220000000800 */
[----:B------:R-:W-:Y:S01]  /*06c0*/  F2I.TRUNC.NTZ R23, R4 ;  /* 0x0000000400177305 */ /* 0x000fe2000020f100 */
[----:B------:R-:W1:Y:S07]  /*06d0*/  LDCU.64 UR6, c[0x0][0x390] ;  /* 0x00007200ff0677ac */ /* 0x000e6e0008000a00 */
[----:B--2---:R-:W0:Y:S02]  /*06e0*/  F2I.TRUNC.NTZ R22, R12 ;  /* 0x0000000c00167305 */ /* 0x004e24000020f100 */
[----:B0-----:R-:W-:-:S04]  /*06f0*/  IMAD R3, R22, R2, R23 ;  /* 0x0000000216037224 */ /* 0x001fc800078e0217 */
[----:B------:R-:W-:-:S05]  /*0700*/  IMAD R3, R3, UR8, RZ ;  /* 0x0000000803037c24 */ /* 0x000fca000f8e02ff */
[----:B-1----:R-:W-:Y:S01]  /*0710*/  IADD3 R20, P0, PT, R3, UR6, RZ ;  /* 0x0000000603147c10 */ /* 0x002fe2000ff1e0ff */
[----:B------:R-:W-:-:S03]  /*0720*/  USHF.R.S32.HI UR6, URZ, 0x1f, UR8 ;  /* 0x0000001fff067899 */ /* 0x000fc60008011408 */
[----:B------:R-:W-:Y:S01]  /*0730*/  LEA.HI.X.SX32 R21, R3, UR7, 0x1, P0 ;  /* 0x0000000703157c11 */ /* 0x000fe200080f0eff */
[----:B------:R-:W-:Y:S01]  /*0740*/  IMAD R3, R2, UR8, RZ ;  /* 0x0000000802037c24 */ /* 0x000fe2000f8e02ff */
[----:B------:R-:W-:-:S03]  /*0750*/  IADD3 R24, P0, PT, R20, UR8, RZ ;  /* 0x0000000814187c10 */ /* 0x000fc6000ff1e0ff */
[----:B------:R-:W2:Y:S01]  /*0760*/  LDG.E.U8 R13, desc[UR4][R20.64+0x1] ;  /* 0x00000104140d7981 */ /* 0x000ea2000c1e1100 */
[----:B------:R-:W-:Y:S02]  /*0770*/  IADD3.X R25, PT, PT, R21, UR6, RZ, P0, !PT ;  /* 0x0000000615197c10 */ /* 0x000fe400087fe4ff */
[C---:B------:R-:W-:Y:S01]  /*0780*/  IADD3 R6, P0, PT, R3.reuse, R20, RZ ;  /* 0x0000001403067210 */ /* 0x040fe20007f1e0ff */
[----:B------:R-:W3:Y:S04]  /*0790*/  LDG.E.U8 R17, desc[UR4][R20.64] ;  /* 0x0000000414117981 */ /* 0x000ee8000c1e1100 */
[----:B------:R-:W4:Y:S01]  /*07a0*/  LDG.E.U8 R16, desc[UR4][R24.64+0x1] ;  /* 0x0000010418107981 */ /* 0x000f22000c1e1100 */
[----:B------:R-:W-:-:S03]  /*07b0*/  LEA.HI.X.SX32 R7, R3, R21, 0x1, P0 ;  /* 0x0000001503077211 */ /* 0x000fc600000f0eff */
[----:B------:R-:W5:Y:S01]  /*07c0*/  LDG.E.U8 R18, desc[UR4][R24.64] ;  /* 0x0000000418127981 */ /* 0x000f62000c1e1100 */
[----:B------:R-:W-:-:S03]  /*07d0*/  IADD3 R2, P0, PT, R6, UR8, RZ ;  /* 0x0000000806027c10 */ /* 0x000fc6000ff1e0ff */
[----:B------:R0:W3:Y:S01]  /*07e0*/  LDG.E.U8 R19, desc[UR4][R24.64+0x2] ;  /* 0x0000020418137981 */ /* 0x0000e2000c1e1100 */
[----:B------:R-:W-:-:S03]  /*07f0*/  IADD3.X R3, PT, PT, R7, UR6, RZ, P0, !PT ;  /* 0x0000000607037c10 */ /* 0x000fc600087fe4ff */
[----:B------:R1:W3:Y:S04]  /*0800*/  LDG.E.U8 R15, desc[UR4][R20.64+0x2] ;  /* 0x00000204140f7981 */ /* 0x0002e8000c1e1100 */
[----:B------:R-:W3:Y:S04]  /*0810*/  LDG.E.U8 R5, desc[UR4][R6.64+0x1] ;  /* 0x0000010406057981 */ /* 0x000ee8000c1e1100 */
[----:B------:R-:W3:Y:S04]  /*0820*/  LDG.E.U8 R14, desc[UR4][R6.64] ;  /* 0x00000004060e7981 */ /* 0x000ee8000c1e1100 */
[----:B------:R3:W3:Y:S04]  /*0830*/  LDG.E.U8 R10, desc[UR4][R6.64+0x2] ;  /* 0x00000204060a7981 */ /* 0x0006e8000c1e1100 */
[----:B------:R-:W3:Y:S04]  /*0840*/  LDG.E.U8 R9, desc[UR4][R2.64] ;  /* 0x0000000402097981 */ /* 0x000ee8000c1e1100 */
[----:B------:R-:W3:Y:S04]  /*0850*/  LDG.E.U8 R8, desc[UR4][R2.64+0x1] ;  /* 0x0000010402087981 */ /* 0x000ee8000c1e1100 */
[----:B------:R3:W3:Y:S01]  /*0860*/  LDG.E.U8 R11, desc[UR4][R2.64+0x2] ;  /* 0x00000204020b7981 */ /* 0x0006e2000c1e1100 */
[----:B------:R-:W-:-:S02]  /*0870*/  I2FP.F32.S32 R23, R23 ;  /* 0x0000001700177245 */ /* 0x000fc40000201400 */
[----:B0-----:R-:W-:-:S03]  /*0880*/  I2FP.F32.S32 R25, R22 ;  /* 0x0000001600197245 */ /* 0x001fc60000201400 */
[----:B------:R-:W-:Y:S02]  /*0890*/  FADD R23, R4, -R23 ;  /* 0x8000001704177221 */ /* 0x000fe40000000000 */
[----:B------:R-:W-:Y:S02]  /*08a0*/  FADD R4, R12, -R25 ;  /* 0x800000190c047221 */ /* 0x000fe40000000000 */
[C---:B-1----:R-:W-:Y:S02]  /*08b0*/  FADD R21, -R23.reuse, 1 ;  /* 0x3f80000017157421 */ /* 0x042fe40000000100 */
[C---:B------:R-:W-:Y:S02]  /*08c0*/  FADD R20, -R4.reuse, 1 ;  /* 0x3f80000004147421 */ /* 0x040fe40000000100 */
[----:B------:R-:W-:Y:S01]  /*08d0*/  FMUL R12, R4, R21 ;  /* 0x00000015040c7220 */ /* 0x000fe20000400000 */
[C---:B------:R-:W-:Y:S01]  /*08e0*/  FMUL R4, R23.reuse, R4 ;  /* 0x0000000417047220 */ /* 0x040fe20000400000 */
[-C--:B------:R-:W-:Y:S01]  /*08f0*/  FMUL R23, R23, R20.reuse ;  /* 0x0000001417177220 */ /* 0x080fe20000400000 */
        /* <DEDUP_REMOVED lines=11> */
[----:B------:R-:W-:Y:S01]  /*09b0*/  I2FP.F32.U32 R2, R5 ;  /* 0x0000000500027245 */ /* 0x000fe20000201000 */
[C---:B------:R-:W-:Y:S01]  /*09c0*/  FFMA R17, R21.reuse, R17, R18 ;  /* 0x0000001115117223 */ /* 0x040fe20000000012 */
[----:B------:R-:W-:Y:S01]  /*09d0*/  FFMA R15, R21, R15, R6 ;  /* 0x0000000f150f7223 */ /* 0x000fe20000000006 */
[----:B------:R-:W-:-:S02]  /*09e0*/  I2FP.F32.U32 R14, R14 ;  /* 0x0000000e000e7245 */ /* 0x000fc40000201000 */
[C---:B------:R-:W-:Y:S01]  /*09f0*/  FFMA R13, R12.reuse, R2, R13 ;  /* 0x000000020c0d7223 */ /* 0x040fe2000000000d */
[----:B------:R-:W-:Y:S02]  /*0a00*/  I2FP.F32.U32 R10, R10 ;  /* 0x0000000a000a7245 */ /* 0x000fe40000201000 */
[C---:B------:R-:W-:Y:S01]  /*0a10*/  FFMA R17, R12.reuse, R14, R17 ;  /* 0x0000000e0c117223 */ /* 0x040fe20000000011 */
[----:B------:R-:W-:Y:S02]  /*0a20*/  I2FP.F32.U32 R9, R9 ;  /* 0x0000000900097245 */ /* 0x000fe40000201000 */
[----:B------:R-:W-:Y:S01]  /*0a30*/  FFMA R15, R12, R10, R15 ;  /* 0x0000000a0c0f7223 */ /* 0x000fe2000000000f */
[----:B------:R-:W-:Y:S02]  /*0a40*/  I2FP.F32.U32 R8, R8 ;  /* 0x0000000800087245 */ /* 0x000fe40000201000 */
[----:B------:R-:W-:Y:S01]  /*0a50*/  I2FP.F32.U32 R2, R11 ;  /* 0x0000000b00027245 */ /* 0x000fe20000201000 */
[----:B------:R-:W-:-:S02]  /*0a60*/  FFMA R18, R4, R9, R17 ;  /* 0x0000000904127223 */ /* 0x000fc40000000011 */
[C---:B------:R-:W-:Y:S02]  /*0a70*/  FFMA R5, R4.reuse, R8, R13 ;  /* 0x0000000804057223 */ /* 0x040fe4000000000d */
[----:B------:R-:W-:Y:S01]  /*0a80*/  FFMA R4, R4, R2, R15 ;  /* 0x0000000204047223 */ /* 0x000fe2000000000f */
[----:B------:R-:W-:Y:S06]  /*0a90*/  BRA `(.L_x_65) ;  /* 0x0000000800107947 */ /* 0x000fec0003800000 */
.L_x_66:
[----:B------:R-:W-:-:S04]  /*0aa0*/  ISETP.NE.AND P0, PT, R6, RZ, PT ;  /* 0x000000ff0600720c */ /* 0x000fc80003f05270 */
[----:B------:R-:W-:-:S13]  /*0ab0*/  ISETP.NE.OR P1, PT, R5, RZ, !P0 ;  /* 0x000000ff0500720c */ /* 0x000fda0004725670 */
        /* <DEDUP_REMOVED lines=65> */
.L_x_67:
[----:B------:R-:W-:-:S13]  /*0ed0*/  ISETP.NE.OR P0, PT, R5, 0x1, !P0 ;  /* 0x000000010500780c */ /* 0x000fda0004705670 */
        /* <DEDUP_REMOVED lines=63> */
[----:B------:R-:W-:-:S07]  /*12d0*/  FFMA R4, R4, R2, R15 ;  /* 0x0000000204047223 */ /* 0x000fce000000000f */
.L_x_65:
[----:B------:R-:W-:Y:S05]  /*12e0*/  BSYNC.RECONVERGENT B0 ;  /* 0x0000000000007941 */ /* 0x000fea0003800200 */
.L_x_63:
[----:B------:R-:W0:Y:S01]  /*12f0*/  LDCU.64 UR6, c[0x0][0x380] ;  /* 0x00007000ff0677ac */ /* 0x000e220008000a00 */
[----:B------:R-:W1:Y:S08]  /*1300*/  F2I.U32.TRUNC.NTZ R7, R18 ;  /* 0x0000001200077305 */ /* 0x000e70000020f000 */
[----:B------:R-:W2:Y:S08]  /*1310*/  F2I.U32.TRUNC.NTZ R5, R5 ;  /* 0x0000000500057305 */ /* 0x000eb0000020f000 */
[----:B------:R-:W3:Y:S01]  /*1320*/  F2I.U32.TRUNC.NTZ R9, R4 ;  /* 0x0000000400097305 */ /* 0x000ee2000020f000 */
[----:B0-----:R-:W-:-:S04]  /*1330*/  IADD3 R2, P0, PT, R0, UR6, RZ ;  /* 0x0000000600027c10 */ /* 0x001fc8000ff1e0ff */
[----:B------:R-:W-:-:S05]  /*1340*/  LEA.HI.X.SX32 R3, R0, UR7, 0x1, P0 ;  /* 0x0000000700037c11 */ /* 0x000fca00080f0eff */
[----:B-1----:R-:W-:Y:S04]  /*1350*/  STG.E.U8 desc[UR4][R2.64], R7 ;  /* 0x0000000702007986 */ /* 0x002fe8000c101104 */
[----:B--2---:R-:W-:Y:S04]  /*1360*/  STG.E.U8 desc[UR4][R2.64+0x1], R5 ;  /* 0x0000010502007986 */ /* 0x004fe8000c101104 */
[----:B---3--:R-:W-:Y:S01]  /*1370*/  STG.E.U8 desc[UR4][R2.64+0x2], R9 ;  /* 0x0000020902007986 */ /* 0x008fe2000c101104 */
[----:B------:R-:W-:Y:S05]  /*1380*/  EXIT ;  /* 0x000000000000794d */ /* 0x000fea0003800000 */
.L_x_68:
        /* <DEDUP_REMOVED lines=15> */
.L_x_161:


//--------------------- .text._Z16calMapCudaKernelP6float2iiiiii --------------------------
	.section	.text._Z16calMapCudaKernelP6float2iiiiii,"ax",@progbits
	.align	128
        .global         _Z16calMapCudaKernelP6float2iiiiii
        .type           _Z16calMapCudaKernelP6float2iiiiii,@function
        .size           _Z16calMapCudaKernelP6float2iiiiii,(.L_x_153 - _Z16calMapCudaKernelP6float2iiiiii)
        .other          _Z16calMapCudaKernelP6float2iiiiii,@"STO_CUDA_ENTRY STV_DEFAULT"
_Z16calMapCudaKernelP6float2iiiiii:
.text._Z16calMapCudaKernelP6float2iiiiii:
        /* <DEDUP_REMOVED lines=18> */
[----:B------:R-:W-:Y:S02]  /*0120*/  IMAD R3, R2, UR5, RZ ;  /* 0x0000000502037c24 */ /* 0x000fe4000f8e02ff */
[----:B------:R-:W-:Y:S02]  /*0130*/  HFMA2 R11, -RZ, RZ, 0.81396484375, 0.000785350799560546875 ;  /* 0x3a83126fff0b7431 */ /* 0x000fe400000001ff */
[----:B------:R-:W-:Y:S01]  /*0140*/  IMAD.MOV.U32 R10, RZ, RZ, 0x3a83126f ;  /* 0x3a83126fff0a7424 */ /* 0x000fe200078e00ff */
[----:B------:R-:W2:Y:S01]  /*0150*/  LDCU.64 UR8, c[0x0][0x388] ;  /* 0x00007100ff0877ac */ /* 0x000ea20008000a00 */
[----:B------:R-:W-:Y:S01]  /*0160*/  IMAD R3, R3, 0x2, R0 ;  /* 0x0000000203037824 */ /* 0x000fe200078e0200 */
[----:B------:R-:W-:Y:S01]  /*0170*/  BSSY.RECONVERGENT B0, `(.L_x_69) ;  /* 0x0000058000007945 */ /* 0x000fe20003800200 */
[----:B------:R-:W-:-:S02]  /*0180*/  ULEA.HI UR5, UR5, UR5, URZ, 0x1 ;  /* 0x0000000505057291 */ /* 0x000fc4000f8f08ff */
[----:B------:R-:W-:Y:S02]  /*0190*/  ULEA.HI UR7, UR7, UR7, URZ, 0x1 ;  /* 0x0000000707077291 */ /* 0x000fe4000f8f08ff */
[----:B------:R-:W-:Y:S02]  /*01a0*/  USHF.R.S32.HI UR5, URZ, 0x1, UR5 ;  /* 0x00000001ff057899 */ /* 0x000fe40008011405 */
[----:B------:R-:W-:Y:S02]  /*01b0*/  USHF.R.S32.HI UR7, URZ, 0x1, UR7 ;  /* 0x00000001ff077899 */ /* 0x000fe40008011407 */
[----:B------:R-:W-:Y:S02]  /*01c0*/  UIADD3 UR5, UPT, UPT, -UR5, URZ, URZ ;  /* 0x000000ff05057290 */ /* 0x000fe4000fffe1ff */
[----:B------:R-:W-:Y:S02]  /*01d0*/  UIADD3 UR7, UPT, UPT, -UR7, URZ, URZ ;  /* 0x000000ff07077290 */ /* 0x000fe4000fffe1ff */
[----:B--2---:R-:W-:Y:S01]  /*01e0*/  ULEA.HI UR4, UR8, UR8, URZ, 0x1 ;  /* 0x0000000808047291 */ /* 0x004fe2000f8f08ff */
[----:B0-----:R-:W-:Y:S01]  /*01f0*/  IMAD.WIDE R4, R3, 0x8, R4 ;  /* 0x0000000803047825 */ /* 0x001fe200078e0204 */
[----:B------:R-:W-:Y:S01]  /*0200*/  LEA.HI R3, R0, R0, RZ, 0x1 ;  /* 0x0000000000037211 */ /* 0x000fe200078f08ff */
[----:B------:R-:W-:-:S02]  /*0210*/  ULEA.HI UR6, UR9, UR9, URZ, 0x1 ;  /* 0x0000000909067291 */ /* 0x000fc4000f8f08ff */
[----:B------:R-:W-:Y:S01]  /*0220*/  ULEA.HI.SX32 UR4, UR4, UR5, 0x1f ;  /* 0x0000000504047291 */ /* 0x000fe2000f8ffaff */
[----:B------:R-:W-:Y:S01]  /*0230*/  LOP3.LUT R7, R3, 0xfffffffe, RZ, 0xc0, !PT ;  /* 0xfffffffe03077812 */ /* 0x000fe200078ec0ff */
[----:B-1----:R0:W-:Y:S01]  /*0240*/  STG.E.64 desc[UR10][R4.64], R10 ;  /* 0x0000000a04007986 */ /* 0x0021e2000c101b0a */
[----:B------:R-:W-:Y:S01]  /*0250*/  ULEA.HI.SX32 UR6, UR6, UR7, 0x1f ;  /* 0x0000000706067291 */ /* 0x000fe2000f8ffaff */
[----:B------:R-:W-:Y:S02]  /*0260*/  SHF.R.S32.HI R3, RZ, 0x1, R3 ;  /* 0x00000001ff037819 */ /* 0x000fe40000011403 */
[----:B------:R-:W-:Y:S01]  /*0270*/  IMAD.IADD R9, R0, 0x1, -R7 ;  /* 0x0000000100097824 */ /* 0x000fe200078e0a07 */
[----:B------:R-:W-:-:S04]  /*0280*/  LOP3.LUT R0, R2, 0x1, RZ, 0xc0, !PT ;  /* 0x0000000102007812 */ /* 0x000fc800078ec0ff */
[--C-:B------:R-:W-:Y:S02]  /*0290*/  LOP3.LUT P0, RZ, R9, 0x1, R2.reuse, 0xf8, !PT ;  /* 0x0000000109ff7812 */ /* 0x100fe4000780f802 */
[----:B------:R-:W-:-:S11]  /*02a0*/  SHF.R.U32.HI R2, RZ, 0x1, R2 ;  /* 0x00000001ff027819 */ /* 0x000fd60000011602 */
[----:B0-----:R-:W-:Y:S05]  /*02b0*/  @P0 BRA `(.L_x_70) ;  /* 0x00000000003c0947 */ /* 0x001fea0003800000 */
[----:B------:R-:W0:Y:S01]  /*02c0*/  LDC R0, c[0x0][0x39c] ;  /* 0x0000e700ff007b82 */ /* 0x000e220000000800 */
[----:B------:R-:W-:Y:S01]  /*02d0*/  IMAD.MOV.U32 R10, RZ, RZ, 0x3f6f0539 ;  /* 0x3f6f0539ff0a7424 */ /* 0x000fe200078e00ff */
[----:B------:R-:W-:Y:S01]  /*02e0*/  MOV R11, 0xb76a6a47 ;  /* 0xb76a6a47000b7802 */ /* 0x000fe20000000f00 */
[----:B------:R-:W-:Y:S01]  /*02f0*/  IMAD.MOV.U32 R12, RZ, RZ, 0x37d5a23d ;  /* 0x37d5a23dff0c7424 */ /* 0x000fe200078e00ff */
[----:B------:R-:W-:Y:S01]  /*0300*/  MOV R7, 0xbf7c7e6a ;  /* 0xbf7c7e6a00077802 */ /* 0x000fe20000000f00 */
[----:B------:R-:W-:Y:S01]  /*0310*/  IMAD.MOV.U32 R6, RZ, RZ, 0x3d3cfb34 ;  /* 0x3d3cfb34ff067424 */ /* 0x000fe200078e00ff */
[----:B------:R-:W-:Y:S01]  /*0320*/  MOV R14, 0xbd484566 ;  /* 0xbd484566000e7802 */ /* 0x000fe20000000f00 */
[----:B------:R-:W-:Y:S02]  /*0330*/  IMAD.MOV.U32 R13, RZ, RZ, 0x45620aa2 ;  /* 0x45620aa2ff0d7424 */ /* 0x000fe400078e00ff */
[----:B------:R-:W-:Y:S01]  /*0340*/  IMAD.MOV.U32 R15, RZ, RZ, -0x4093e7b9 ;  /* 0xbf6c1847ff0f7424 */ /* 0x000fe200078e00ff */
[----:B0-----:R-:W-:-:S04]  /*0350*/  LEA.HI R0, R0, R0, RZ, 0x1 ;  /* 0x0000000000007211 */ /* 0x001fc800078f08ff */
[----:B------:R-:W-:-:S04]  /*0360*/  SHF.R.S32.HI R0, RZ, 0x1, R0 ;  /* 0x00000001ff007819 */ /* 0x000fc80000011400 */
[C---:B------:R-:W-:Y:S02]  /*0370*/  IADD3 R8, PT, PT, R0.reuse, UR4, R3 ;  /* 0x0000000400087c10 */ /* 0x040fe4000fffe003 */
[----:B------:R-:W-:Y:S01]  /*0380*/  IADD3 R9, PT, PT, R0, UR6, R2 ;  /* 0x0000000600097c10 */ /* 0x000fe2000fffe002 */
[----:B------:R-:W-:Y:S01]  /*0390*/  IMAD.MOV.U32 R0, RZ, RZ, 0x44f7f6c1 ;  /* 0x44f7f6c1ff007424 */ /* 0x000fe200078e00ff */
[----:B------:R-:W-:Y:S06]  /*03a0*/  BRA `(.L_x_71) ;  /* 0x0000000000d07947 */ /* 0x000fec0003800000 */
.L_x_70:
[----:B------:R-:W-:-:S04]  /*03b0*/  ISETP.NE.AND P0, PT, R0, RZ, PT ;  /* 0x000000ff0000720c */ /* 0x000fc80003f05270 */
[----:B------:R-:W-:-:S13]  /*03c0*/  ISETP.NE.OR P0, PT, R9, 0x1, P0 ;  /* 0x000000010900780c */ /* 0x000fda0000705670 */
[----:B------:R-:W-:Y:S05]  /*03d0*/  @P0 BRA `(.L_x_72) ;  /* 0x00000000003c0947 */ /* 0x000fea0003800000 */
[----:B------:R-:W0:Y:S01]  /*03e0*/  LDC R0, c[0x0][0x39c] ;  /* 0x0000e700ff007b82 */ /* 0x000e220000000800 */
[----:B------:R-:W-:Y:S02]  /*03f0*/  HFMA2 R7, -RZ, RZ, -1.865234375, -5.567073822021484375e-05 ;  /* 0xbf7683a6ff077431 */ /* 0x000fe400000001ff */
[----:B------:R-:W-:Y:S01]  /*0400*/  IMAD.MOV.U32 R10, RZ, RZ, 0x3f67d8bf ;  /* 0x3f67d8bfff0a7424 */ /* 0x000fe200078e00ff */
[----:B------:R-:W-:Y:S01]  /*0410*/  MOV R11, 0xb70a4842 ;  /* 0xb70a4842000b7802 */ /* 0x000fe20000000f00 */
[----:B------:R-:W-:Y:S01]  /*0420*/  IMAD.MOV.U32 R12, RZ, RZ, 0x37f4481c ;  /* 0x37f4481cff0c7424 */ /* 0x000fe200078e00ff */
[----:B------:R-:W-:Y:S01]  /*0430*/  MOV R13, 0x45613e8b ;  /* 0x45613e8b000d7802 */ /* 0x000fe20000000f00 */
[----:B------:R-:W-:Y:S01]  /*0440*/  IMAD.MOV.U32 R6, RZ, RZ, 0x3d85e5c1 ;  /* 0x3d85e5c1ff067424 */ /* 0x000fe200078e00ff */
[----:B------:R-:W-:Y:S01]  /*0450*/  MOV R15, 0xbf657e49 ;  /* 0xbf657e49000f7802 */ /* 0x000fe20000000f00 */
[----:B------:R-:W-:Y:S01]  /*0460*/  IMAD.MOV.U32 R14, RZ, RZ, -0x42a84222 ;  /* 0xbd57bddeff0e7424 */ /* 0x000fe200078e00ff */
[----:B0-----:R-:W-:-:S04]  /*0470*/  LEA.HI R0, R0, R0, RZ, 0x1 ;  /* 0x0000000000007211 */ /* 0x001fc800078f08ff */
[----:B------:R-:W-:-:S04]  /*0480*/  SHF.R.S32.HI R0, RZ, 0x1, R0 ;  /* 0x00000001ff007819 */ /* 0x000fc80000011400 */
[C---:B------:R-:W-:Y:S02]  /*0490*/  IADD3 R8, PT, PT, -R0.reuse, UR4, R3 ;  /* 0x0000000400087c10 */ /* 0x040fe4000fffe103 */
[----:B------:R-:W-:Y:S01]  /*04a0*/  IADD3 R9, PT, PT, R0, UR6, R2 ;  /* 0x0000000600097c10 */ /* 0x000fe2000fffe002 */
[----:B------:R-:W-:Y:S01]  /*04b0*/  IMAD.MOV.U32 R0, RZ, RZ, 0x44f30324 ;  /* 0x44f30324ff007424 */ /* 0x000fe200078e00ff */
[----:B------:R-:W-:Y:S06]  /*04c0*/  BRA `(.L_x_71) ;  /* 0x0000000000887947 */ /* 0x000fec0003800000 */
.L_x_72:
[----:B------:R-:W-:Y:S01]  /*04d0*/  ISETP.NE.AND P0, PT, R0, RZ, PT ;  /* 0x000000ff0000720c */ /* 0x000fe20003f05270 */
[----:B------:R-:W-:Y:S02]  /*04e0*/  HFMA2 R14, -RZ, RZ, 0.9287109375, -2220 ;  /* 0x3b6ee856ff0e7431 */ /* 0x000fe400000001ff */
[----:B------:R-:W-:Y:S02]  /*04f0*/  IMAD.MOV.U32 R15, RZ, RZ, 0x3f8c5c88 ;  /* 0x3f8c5c88ff0f7424 */ /* 0x000fe400078e00ff */
[----:B------:R-:W-:Y:S01]  /*0500*/  HFMA2 R0, -RZ, RZ, -2.537109375, 280.75 ;  /* 0xc1135c63ff007431 */ /* 0x000fe200000001ff */
[----:B------:R-:W-:Y:S01]  /*0510*/  ISETP.NE.OR P1, PT, R9, RZ, !P0 ;  /* 0x000000ff0900720c */ /* 0x000fe20004725670 */
[----:B------:R-:W-:Y:S01]  /*0520*/  IMAD.MOV.U32 R13, RZ, RZ, -0x3d1a001c ;  /* 0xc2e5ffe4ff0d7424 */ /* 0x000fe200078e00ff */
[----:B------:R-:W-:Y:S01]  /*0530*/  MOV R6, 0x3c393a7d ;  /* 0x3c393a7d00067802 */ /* 0x000fe20000000f00 */
[----:B------:R-:W-:Y:S01]  /*0540*/  IMAD.MOV.U32 R7, RZ, RZ, 0x3f84bf31 ;  /* 0x3f84bf31ff077424 */ /* 0x000fe200078e00ff */
[----:B------:R-:W-:Y:S01]  /*0550*/  MOV R11, 0xb71da3c2 ;  /* 0xb71da3c2000b7802 */ /* 0x000fe20000000f00 */
[----:B------:R-:W-:-:S02]  /*0560*/  IMAD.MOV.U32 R12, RZ, RZ, 0x37ef1859 ;  /* 0x37ef1859ff0c7424 */ /* 0x000fc400078e00ff */
[----:B------:R-:W-:-:S06]  /*0570*/  IMAD.MOV.U32 R10, RZ, RZ, 0x3f7f40eb ;  /* 0x3f7f40ebff0a7424 */ /* 0x000fcc00078e00ff */
[----:B------:R-:W-:Y:S05]  /*0580*/  @P1 BRA `(.L_x_73) ;  /* 0x00000000003c1947 */ /* 0x000fea0003800000 */
[----:B------:R-:W0:Y:S01]  /*0590*/  LDC R0, c[0x0][0x39c] ;  /* 0x0000e700ff007b82 */ /* 0x000e220000000800 */
[----:B------:R-:W-:Y:S01]  /*05a0*/  MOV R10, 0x3f7ef462 ;  /* 0x3f7ef462000a7802 */ /* 0x000fe20000000f00 */
[----:B------:R-:W-:Y:S01]  /*05b0*/  IMAD.MOV.U32 R11, RZ, RZ, -0x48e69ed0 ;  /* 0xb7196130ff0b7424 */ /* 0x000fe200078e00ff */
[----:B------:R-:W-:Y:S01]  /*05c0*/  MOV R12, 0x37dc47f2 ;  /* 0x37dc47f2000c7802 */ /* 0x000fe20000000f00 */
[----:B------:R-:W-:Y:S01]  /*05d0*/  IMAD.MOV.U32 R6, RZ, RZ, -0x44da2197 ;  /* 0xbb25de69ff067424 */ /* 0x000fe200078e00ff */
[----:B------:R-:W-:Y:S01]  /*05e0*/  MOV R7, 0x3f84471f ;  /* 0x3f84471f00077802 */ /* 0x000fe20000000f00 */
[----:B------:R-:W-:Y:S01]  /*05f0*/  IMAD.MOV.U32 R14, RZ, RZ, 0x3c7bd67d ;  /* 0x3c7bd67dff0e7424 */ /* 0x000fe200078e00ff */
[----:B------:R-:W-:Y:S02]  /*0600*/  MOV R13, 0xc315c7b3 ;  /* 0xc315c7b3000d7802 */ /* 0x000fe40000000f00 */
[----:B------:R-:W-:Y:S02]  /*0610*/  MOV R15, 0x3f8b655e ;  /* 0x3f8b655e000f7802 */ /* 0x000fe40000000f00 */
[----:B0-----:R-:W-:-:S04]  /*0620*/  LEA.HI R0, R0, R0, RZ, 0x1 ;  /* 0x0000000000007211 */ /* 0x001fc800078f08ff */
[----:B------:R-:W-:-:S04]  /*0630*/  SHF.R.S32.HI R0, RZ, 0x1, R0 ;  /* 0x00000001ff007819 */ /* 0x000fc80000011400 */
[C---:B------:R-:W-:Y:S02]  /*0640*/  IADD3 R8, PT, PT, R0.reuse, UR4, R3 ;  /* 0x0000000400087c10 */ /* 0x040fe4000fffe003 */
[----:B------:R-:W-:Y:S01]  /*0650*/  IADD3 R9, PT, PT, -R0, UR6, R2 ;  /* 0x0000000600097c10 */ /* 0x000fe2000fffe102 */
[----:B------:R-:W-:Y:S01]  /*0660*/  IMAD.MOV.U32 R0, RZ, RZ, 0x424e7769 ;  /* 0x424e7769ff007424 */ /* 0x000fe200078e00ff */
[----:B------:R-:W-:Y:S06]  /*0670*/  BRA `(.L_x_71) ;  /* 0x00000000001c7947 */ /* 0x000fec0003800000 */
.L_x_73:
[----:B------:R-:W-:-:S13]  /*0680*/  ISETP.NE.OR P0, PT, R9, 0x1, !P0 ;  /* 0x000000010900780c */ /* 0x000fda0004705670 */
[----:B------:R-:W0:Y:S02]  /*0690*/  @!P0 LDC R8, c[0x0][0x39c] ;  /* 0x0000e700ff088b82 */ /* 0x000e240000000800 */
[----:B0-----:R-:W-:-:S04]  /*06a0*/  @!P0 LEA.HI R9, R8, R8, RZ, 0x1 ;  /* 0x0000000808098211 */ /* 0x001fc800078f08ff */
[----:B------:R-:W-:Y:S02]  /*06b0*/  @!P0 SHF.R.S32.HI R16, RZ, 0x1, R9 ;  /* 0x00000001ff108819 */ /* 0x000fe40000011409 */
[----:B------:R-:W-:Y:S02]  /*06c0*/  CS2R R8, SRZ ;  /* 0x0000000000087805 */ /* 0x000fe4000001ff00 */
[C---:B------:R-:W-:Y:S02]  /*06d0*/  @!P0 IADD3 R8, PT, PT, -R16.reuse, UR4, R3 ;  /* 0x0000000410088c10 */ /* 0x040fe4000fffe103 */
[----:B------:R-:W-:-:S07]  /*06e0*/  @!P0 IADD3 R9, PT, PT, -R16, UR6, R2 ;  /* 0x0000000610098c10 */ /* 0x000fce000fffe102 */
.L_x_71:
[----:B------:R-:W-:Y:S05]  /*06f0*/  BSYNC.RECONVERGENT B0 ;  /* 0x0000000000007941 */ /* 0x000fea0003800200 */
.L_x_69:
[----:B------:R-:W-:Y:S01]  /*0700*/  I2FP.F32.S32 R16, R9 ;  /* 0x0000000900107245 */ /* 0x000fe20000201400 */
[----:B------:R-:W-:Y:S01]  /*0710*/  BSSY.RECONVERGENT B0, `(.L_x_74) ;  /* 0x0000016000007945 */ /* 0x000fe20003800200 */
[----:B------:R-:W-:-:S03]  /*0720*/  I2FP.F32.S32 R9, R8 ;  /* 0x0000000800097245 */ /* 0x000fc60000201400 */
[C---:B------:R-:W-:Y:S01]  /*0730*/  FMUL R2, R16.reuse, R11 ;  /* 0x0000000b10027220 */ /* 0x040fe20000400000 */
[C---:B------:R-:W-:Y:S01]  /*0740*/  FMUL R14, R16.reuse, R14 ;  /* 0x0000000e100e7220 */ /* 0x040fe20000400000 */
[----:B------:R-:W-:Y:S02]  /*0750*/  FMUL R16, R16, R7 ;  /* 0x0000000710107220 */ /* 0x000fe40000400000 */
[C---:B------:R-:W-:Y:S01]  /*0760*/  FFMA R3, R9.reuse, R12, R2 ;  /* 0x0000000c09037223 */ /* 0x040fe20000000002 */
[C---:B------:R-:W-:Y:S01]  /*0770*/  FFMA R2, R9.reuse, R15, R14 ;  /* 0x0000000f09027223 */ /* 0x040fe2000000000e */
[----:B------:R-:W-:Y:S02]  /*0780*/  FFMA R9, R9, R6, R16 ;  /* 0x0000000609097223 */ /* 0x000fe40000000010 */
[----:B------:R-:W-:Y:S01]  /*0790*/  FADD R3, R3, R10 ;  /* 0x0000000a03037221 */ /* 0x000fe20000000000 */
[----:B------:R-:W-:Y:S01]  /*07a0*/  FADD R2, R2, R13 ;  /* 0x0000000d02027221 */ /* 0x000fe20000000000 */
[----:B------:R-:W-:-:S02]  /*07b0*/  FADD R0, R9, R0 ;  /* 0x0000000009007221 */ /* 0x000fc40000000000 */
[----:B------:R-:W0:Y:S08]  /*07c0*/  MUFU.RCP R8, R3 ;  /* 0x0000000300087308 */ /* 0x000e300000001000 */
[----:B------:R-:W1:Y:S01]  /*07d0*/  FCHK P0, R2, R3 ;  /* 0x0000000302007302 */ /* 0x000e620000000000 */
[----:B0-----:R-:W-:-:S04]  /*07e0*/  FFMA R11, -R3, R8, 1 ;  /* 0x3f800000030b7423 */ /* 0x001fc80000000108 */
[----:B------:R-:W-:-:S04]  /*07f0*/  FFMA R11, R8, R11, R8 ;  /* 0x0000000b080b7223 */ /* 0x000fc80000000008 */
[----:B------:R-:W-:-:S04]  /*0800*/  FFMA R8, R2, R11, RZ ;  /* 0x0000000b02087223 */ /* 0x000fc800000000ff */
[----:B------:R-:W-:-:S04]  /*0810*/  FFMA R6, -R3, R8, R2 ;  /* 0x0000000803067223 */ /* 0x000fc80000000102 */
[----:B------:R-:W-:Y:S01]  /*0820*/  FFMA R8, R11, R6, R8 ;  /* 0x000000060b087223 */ /* 0x000fe20000000008 */
[----:B-1----:R-:W-:Y:S06]  /*0830*/  @!P0 BRA `(.L_x_75) ;  /* 0x00000000000c8947 */ /* 0x002fec0003800000 */
[----:B------:R-:W-:-:S07]  /*0840*/  MOV R10, 0x860 ;  /* 0x00000860000a7802 */ /* 0x000fce0000000f00 */
[----:B------:R-:W-:Y:S05]  /*0850*/  CALL.REL.NOINC `($__internal_4_$__cuda_sm3x_div_rn_noftz_f32_slowpath) ;  /* 0x0000000800207944 */ /* 0x000fea0003c00000 */
[----:B------:R-:W-:-:S07]  /*0860*/  IMAD.MOV.U32 R8, RZ, RZ, R2 ;  /* 0x000000ffff087224 */ /* 0x000fce00078e0002 */
.L_x_75:
[----:B------:R-:W-:Y:S05]  /*0870*/  BSYNC.RECONVERGENT B0 ;  /* 0x0000000000007941 */ /* 0x000fea0003800200 */
.L_x_74:
[----:B------:R-:W0:Y:S01]  /*0880*/  MUFU.RCP R2, R3 ;  /* 0x0000000300027308 */ /* 0x000e220000001000 */
[----:B------:R-:W-:Y:S07]  /*0890*/  BSSY.RECONVERGENT B0, `(.L_x_76) ;  /* 0x000000c000007945 */ /* 0x000fee0003800200 */
[----:B------:R-:W1:Y:S01]  /*08a0*/  FCHK P0, R0, R3 ;  /* 0x0000000300007302 */ /* 0x000e620000000000 */
[----:B0-----:R-:W-:-:S04]  /*08b0*/  FFMA R7, -R3, R2, 1 ;  /* 0x3f80000003077423 */ /* 0x001fc80000000102 */
[----:B------:R-:W-:-:S04]  /*08c0*/  FFMA R6, R2, R7, R2 ;  /* 0x0000000702067223 */ /* 0x000fc80000000002 */
[----:B------:R-:W-:-:S04]  /*08d0*/  FFMA R9, R0, R6, RZ ;  /* 0x0000000600097223 */ /* 0x000fc800000000ff */
[----:B------:R-:W-:-:S04]  /*08e0*/  FFMA R2, -R3, R9, R0 ;  /* 0x0000000903027223 */ /* 0x000fc80000000100 */
[----:B------:R-:W-:Y:S01]  /*08f0*/  FFMA R9, R6, R2, R9 ;  /* 0x0000000206097223 */ /* 0x000fe20000000009 */
[----:B-1----:R-:W-:Y:S06]  /*0900*/  @!P0 BRA `(.L_x_77) ;  /* 0x0000000000108947 */ /* 0x002fec0003800000 */
[----:B------:R-:W-:Y:S02]  /*0910*/  MOV R2, R0 ;  /* 0x0000000000027202 */ /* 0x000fe40000000f00 */
[----:B------:R-:W-:-:S07]  /*0920*/  MOV R10, 0x940 ;  /* 0x00000940000a7802 */ /* 0x000fce0000000f00 */
[----:B------:R-:W-:Y:S05]  /*0930*/  CALL.REL.NOINC `($__internal_4_$__cuda_sm3x_div_rn_noftz_f32_slowpath) ;  /* 0x0000000400e87944 */ /* 0x000fea0003c00000 */
[----:B------:R-:W-:-:S07]  /*0940*/  IMAD.MOV.U32 R9, RZ, RZ, R2 ;  /* 0x000000ffff097224 */ /* 0x000fce00078e0002 */
.L_x_77:
[----:B------:R-:W-:Y:S05]  /*0950*/  BSYNC.RECONVERGENT B0 ;  /* 0x0000000000007941 */ /* 0x000fea0003800200 */
.L_x_76:
[----:B------:R-:W-:-:S04]  /*0960*/  FSETP.GE.AND P0, PT, R9, RZ, PT ;  /* 0x000000ff0900720b */ /* 0x000fc80003f06000 */
[----:B------:R-:W-:-:S13]  /*0970*/  FSETP.LTU.OR P0, PT, R8, RZ, !P0 ;  /* 0x000000ff0800720b */ /* 0x000fda0004709400 */
[----:B------:R-:W-:Y:S05]  /*0980*/  @P0 EXIT ;  /* 0x000000000000094d */ /* 0x000fea0003800000 */
[----:B------:R-:W0:Y:S02]  /*0990*/  LDCU UR4, c[0x0][0x388] ;  /* 0x00007100ff0477ac */ /* 0x000e240008000800 */
[----:B0-----:R-:W-:-:S06]  /*09a0*/  UIADD3 UR4, UPT, UPT, UR4, -0x1, URZ ;  /* 0xffffffff04047890 */ /* 0x001fcc000fffe0ff */
[----:B------:R-:W-:-:S04]  /*09b0*/  I2FP.F32.S32 R7, UR4 ;  /* 0x0000000400077c45 */ /* 0x000fc80008201400 */
[----:B------:R-:W-:-:S13]  /*09c0*/  FSETP.GEU.AND P0, PT, R8, R7, PT ;  /* 0x000000070800720b */ /* 0x000fda0003f0e000 */
[----:B------:R-:W-:Y:S05]  /*09d0*/  @P0 EXIT ;  /* 0x000000000000094d */ /* 0x000fea0003800000 */
[----:B------:R-:W0:Y:S02]  /*09e0*/  LDCU UR4, c[0x0][0x38c] ;  /* 0x00007180ff0477ac */ /* 0x000e240008000800 */
[----:B0-----:R-:W-:-:S06]  /*09f0*/  UIADD3 UR4, UPT, UPT, UR4, -0x1, URZ ;  /* 0xffffffff04047890 */ /* 0x001fcc000fffe0ff */
[----:B------:R-:W-:-:S04]  /*0a00*/  I2FP.F32.S32 R6, UR4 ;  /* 0x0000000400067c45 */ /* 0x000fc80008201400 */
[----:B------:R-:W-:-:S13]  /*0a10*/  FSETP.GEU.AND P0, PT, R9, R6, PT ;  /* 0x000000060900720b */ /* 0x000fda0003f0e000 */
[----:B------:R-:W-:Y:S05]  /*0a20*/  @P0 EXIT ;  /* 0x000000000000094d */ /* 0x000fea0003800000 */
[----:B------:R-:W-:Y:S02]  /*0a30*/  HFMA2 R3, -RZ, RZ, 0.70751953125, -24.84375 ;  /* 0x39a9ce36ff037431 */ /* 0x000fe400000001ff */
[----:B------:R-:W-:Y:S01]  /*0a40*/  FADD R2, R8, -1855.638427734375 ;  /* 0xc4e7f46e08027421 */ /* 0x000fe20000000000 */
[----:B------:R-:W-:Y:S01]  /*0a50*/  IMAD.MOV.U32 R0, RZ, RZ, 0x4540f945 ;  /* 0x4540f945ff007424 */ /* 0x000fe200078e00ff */
[----:B------:R-:W-:Y:S02]  /*0a60*/  BSSY.RECONVERGENT B0, `(.L_x_78) ;  /* 0x000000c000007945 */ /* 0x000fe40003800200 */
[----:B------:R-:W0:Y:S01]  /*0a70*/  FCHK P0, R2, 3087.579345703125 ;  /* 0x4540f94502007902 */ /* 0x000e220000000000 */
[----:B------:R-:W-:-:S04]  /*0a80*/  FFMA R0, R3, -R0, 1 ;  /* 0x3f80000003007423 */ /* 0x000fc80000000800 */
[----:B------:R-:W-:-:S04]  /*0a90*/  FFMA R3, R0, R3, 0.00032387831015512347221 ;  /* 0x39a9ce3600037423 */ /* 0x000fc80000000003 */
[----:B------:R-:W-:-:S04]  /*0aa0*/  FFMA R8, R2, R3, RZ ;  /* 0x0000000302087223 */ /* 0x000fc800000000ff */
[----:B------:R-:W-:-:S04]  /*0ab0*/  FFMA R0, R8, -3087.579345703125, R2 ;  /* 0xc540f94508007823 */ /* 0x000fc80000000002 */
[----:B------:R-:W-:Y:S01]  /*0ac0*/  FFMA R8, R3, R0, R8 ;  /* 0x0000000003087223 */ /* 0x000fe20000000008 */
[----:B0-----:R-:W-:Y:S06]  /*0ad0*/  @!P0 BRA `(.L_x_79) ;  /* 0x0000000000108947 */ /* 0x001fec0003800000 */
[----:B------:R-:W-:Y:S02]  /*0ae0*/  MOV R3, 0x4540f945 ;  /* 0x4540f94500037802 */ /* 0x000fe40000000f00 */
[----:B------:R-:W-:-:S07]  /*0af0*/  MOV R10, 0xb10 ;  /* 0x00000b10000a7802 */ /* 0x000fce0000000f00 */
[----:B------:R-:W-:Y:S05]  /*0b00*/  CALL.REL.NOINC `($__internal_4_$__cuda_sm3x_div_rn_noftz_f32_slowpath) ;  /* 0x0000000400747944 */ /* 0x000fea0003c00000 */
[----:B------:R-:W-:-:S07]  /*0b10*/  IMAD.MOV.U32 R8, RZ, RZ, R2 ;  /* 0x000000ffff087224 */ /* 0x000fce00078e0002 */
.L_x_79:
[----:B------:R-:W-:Y:S05]  /*0b20*/  BSYNC.RECONVERGENT B0 ;  /* 0x0000000000007941 */ /* 0x000fea0003800200 */
.L_x_78:
[----:B------:R-:W-:Y:S01]  /*0b30*/  MOV R3, 0x39a9c67b ;  /* 0x39a9c67b00037802 */ /* 0x000fe20000000f00 */
[----:B------:R-:W-:Y:S01]  /*0b40*/  FADD R2, R9, -1048.6519775390625 ;  /* 0xc48314dd09027421 */ /* 0x000fe20000000000 */
[----:B------:R-:W-:Y:S01]  /*0b50*/  IMAD.MOV.U32 R0, RZ, RZ, 0x4541020f ;  /* 0x4541020fff007424 */ /* 0x000fe200078e00ff */
[----:B------:R-:W-:Y:S02]  /*0b60*/  BSSY.RECONVERGENT B0, `(.L_x_80) ;  /* 0x000000c000007945 */ /* 0x000fe40003800200 */
[----:B------:R-:W0:Y:S01]  /*0b70*/  FCHK P0, R2, 3088.128662109375 ;  /* 0x4541020f02007902 */ /* 0x000e220000000000 */
[----:B------:R-:W-:-:S04]  /*0b80*/  FFMA R0, R3, -R0, 1 ;  /* 0x3f80000003007423 */ /* 0x000fc80000000800 */
[----:B------:R-:W-:-:S04]  /*0b90*/  FFMA R3, R0, R3, 0.00032382071367464959621 ;  /* 0x39a9c67b00037423 */ /* 0x000fc80000000003 */
[----:B------:R-:W-:-:S04]  /*0ba0*/  FFMA R0, R2, R3, RZ ;  /* 0x0000000302007223 */ /* 0x000fc800000000ff */
[----:B------:R-:W-:-:S04]  /*0bb0*/  FFMA R9, R0, -3088.128662109375, R2 ;  /* 0xc541020f00097823 */ /* 0x000fc80000000002 */
[----:B------:R-:W-:Y:S01]  /*0bc0*/  FFMA R3, R3, R9, R0 ;  /* 0x0000000903037223 */ /* 0x000fe20000000000 */
[----:B0-----:R-:W-:Y:S06]  /*0bd0*/  @!P0 BRA `(.L_x_81) ;  /* 0x0000000000108947 */ /* 0x001fec0003800000 */
[----:B------:R-:W-:Y:S01]  /*0be0*/  HFMA2 R3, -RZ, RZ, 5.25390625, 3.1411647796630859375e-05 ;  /* 0x4541020fff037431 */ /* 0x000fe200000001ff */
[----:B------:R-:W-:-:S07]  /*0bf0*/  MOV R10, 0xc10 ;  /* 0x00000c10000a7802 */ /* 0x000fce0000000f00 */
[----:B------:R-:W-:Y:S05]  /*0c00*/  CALL.REL.NOINC `($__internal_4_$__cuda_sm3x_div_rn_noftz_f32_slowpath) ;  /* 0x0000000400347944 */ /* 0x000fea0003c00000 */
[----:B------:R-:W-:-:S07]  /*0c10*/  IMAD.MOV.U32 R3, RZ, RZ, R2 ;  /* 0x000000ffff037224 */ /* 0x000fce00078e0002 */
.L_x_81:
[----:B------:R-:W-:Y:S05]  /*0c20*/  BSYNC.RECONVERGENT B0 ;  /* 0x0000000000007941 */ /* 0x000fea0003800200 */
.L_x_80:
[----:B------:R-:W-:Y:S01]  /*0c30*/  FMUL R9, R3, R3 ;  /* 0x0000000303097220 */ /* 0x000fe20000400000 */
[----:B------:R-:W-:Y:S03]  /*0c40*/  BSSY.RECONVERGENT B0, `(.L_x_82) ;  /* 0x000000e000007945 */ /* 0x000fe60003800200 */
[----:B------:R-:W-:-:S04]  /*0c50*/  FFMA R9, R8, R8, R9 ;  /* 0x0000000808097223 */ /* 0x000fc80000000009 */
[----:B------:R0:W1:Y:S01]  /*0c60*/  MUFU.RSQ R2, R9 ;  /* 0x0000000900027308 */ /* 0x0000620000001400 */
[----:B------:R-:W-:-:S04]  /*0c70*/  IADD3 R0, PT, PT, R9, -0xd000000, RZ ;  /* 0xf300000009007810 */ /* 0x000fc80007ffe0ff */
[----:B------:R-:W-:-:S13]  /*0c80*/  ISETP.GT.U32.AND P0, PT, R0, 0x727fffff, PT ;  /* 0x727fffff0000780c */ /* 0x000fda0003f04070 */
[----:B01----:R-:W-:Y:S05]  /*0c90*/  @!P0 BRA `(.L_x_83) ;  /* 0x0000000000108947 */ /* 0x003fea0003800000 */
[----:B------:R-:W-:-:S07]  /*0ca0*/  MOV R13, 0xcc0 ;  /* 0x00000cc0000d7802 */ /* 0x000fce0000000f00 */
[----:B------:R-:W-:Y:S05]  /*0cb0*/  CALL.REL.NOINC `($__internal_3_$__cuda_sm20_sqrt_rn_f32_slowpath) ;  /* 0x0000000000ac7944 */ /* 0x000fea0003c00000 */
[----:B------:R-:W-:Y:S01]  /*0cc0*/  IMAD.MOV.U32 R0, RZ, RZ, R2 ;  /* 0x000000ffff007224 */ /* 0x000fe200078e0002 */
[----:B------:R-:W-:Y:S06]  /*0cd0*/  BRA `(.L_x_84) ;  /* 0x0000000000107947 */ /* 0x000fec0003800000 */
.L_x_83:
[----:B------:R-:W-:Y:S01]  /*0ce0*/  FMUL.FTZ R0, R9, R2 ;  /* 0x0000000209007220 */ /* 0x000fe20000410000 */
[----:B------:R-:W-:-:S03]  /*0cf0*/  FMUL.FTZ R2, R2, 0.5 ;  /* 0x3f00000002027820 */ /* 0x000fc60000410000 */
[----:B------:R-:W-:-:S04]  /*0d00*/  FFMA R9, -R0, R0, R9 ;  /* 0x0000000000097223 */ /* 0x000fc80000000109 */
[----:B------:R-:W-:-:S07]  /*0d10*/  FFMA R0, R9, R2, R0 ;  /* 0x0000000209007223 */ /* 0x000fce0000000000 */
.L_x_84:
[----:B------:R-:W-:Y:S05]  /*0d20*/  BSYNC.RECONVERGENT B0 ;  /* 0x0000000000007941 */ /* 0x000fea0003800200 */
.L_x_82:
[C---:B------:R-:W-:Y:S01]  /*0d30*/  FMUL R9, R0.reuse, -0.55573624372482299805 ;  /* 0xbf0e44bb00097820 */ /* 0x040fe20000400000 */
[C---:B------:R-:W-:Y:S01]  /*0d40*/  FMUL R11, R0.reuse, 0.24246086180210113525 ;  /* 0x3e7847a9000b7820 */ /* 0x040fe20000400000 */
[CC--:B------:R-:W-:Y:S01]  /*0d50*/  FMUL R10, R0.reuse, R0.reuse ;  /* 0x00000000000a7220 */ /* 0x0c0fe20000400000 */
[----:B------:R-:W-:Y:S01]  /*0d60*/  MOV R15, 0x4541020f ;  /* 0x4541020f000f7802 */ /* 0x000fe20000000f00 */
[-C--:B------:R-:W-:Y:S01]  /*0d70*/  FMUL R13, R9, R0.reuse ;  /* 0x00000000090d7220 */ /* 0x080fe20000400000 */
[----:B------:R-:W-:Y:S01]  /*0d80*/  FMUL R9, R0, 0.025850519537925720215 ;  /* 0x3cd3c47800097820 */ /* 0x000fe20000400000 */
[-C--:B------:R-:W-:Y:S02]  /*0d90*/  FMUL R11, R11, R0.reuse ;  /* 0x000000000b0b7220 */ /* 0x080fe40000400000 */
[-C--:B------:R-:W-:Y:S01]  /*0da0*/  FMUL R13, R13, R0.reuse ;  /* 0x000000000d0d7220 */ /* 0x080fe20000400000 */
[-C--:B------:R-:W-:Y:S01]  /*0db0*/  FFMA R9, R9, R0.reuse, 1 ;  /* 0x3f80000009097423 */ /* 0x080fe20000000000 */
[-C--:B------:R-:W-:Y:S01]  /*0dc0*/  FMUL R2, R11, R0.reuse ;  /* 0x000000000b027220 */ /* 0x080fe20000400000 */
[----:B------:R-:W-:Y:S01]  /*0dd0*/  FADD R11, R3, R3 ;  /* 0x00000003030b7221 */ /* 0x000fe20000000000 */
[----:B------:R-:W-:-:S02]  /*0de0*/  FMUL R13, R13, R0 ;  /* 0x000000000d0d7220 */ /* 0x000fc40000400000 */
[-C--:B------:R-:W-:Y:S02]  /*0df0*/  FFMA R9, R2, R0.reuse, R9 ;  /* 0x0000000002097223 */ /* 0x080fe40000000009 */
[-C--:B------:R-:W-:Y:S01]  /*0e00*/  FMUL R2, R13, R0.reuse ;  /* 0x000000000d027220 */ /* 0x080fe20000400000 */
[-C--:B------:R-:W-:Y:S01]  /*0e10*/  FFMA R13, R11, R3.reuse, R10 ;  /* 0x000000030b0d7223 */ /* 0x080fe2000000000a */
[----:B------:R-:W-:Y:S02]  /*0e20*/  FADD R11, R8, R8 ;  /* 0x00000008080b7221 */ /* 0x000fe40000000000 */
[----:B------:R-:W-:Y:S01]  /*0e30*/  FFMA R2, R2, R0, R9 ;  /* 0x0000000002027223 */ /* 0x000fe20000000009 */
[----:B------:R-:W-:Y:S01]  /*0e40*/  FMUL R9, R8, 0.0034310340415686368942 ;  /* 0x3b60db3308097820 */ /* 0x000fe20000400000 */
[-C--:B------:R-:W-:Y:S02]  /*0e50*/  FFMA R11, R11, R8.reuse, R10 ;  /* 0x000000080b0b7223 */ /* 0x080fe4000000000a */
[C---:B------:R-:W-:Y:S01]  /*0e60*/  FMUL R0, R2.reuse, R3 ;  /* 0x0000000302007220 */ /* 0x040fe20000400000 */
[----:B------:R-:W-:-:S03]  /*0e70*/  FMUL R2, R2, R8 ;  /* 0x0000000802027220 */ /* 0x000fc60000400000 */
[----:B------:R-:W-:Y:S01]  /*0e80*/  FFMA R0, R13, 0.0017155170207843184471, R0 ;  /* 0x3ae0db330d007823 */ /* 0x000fe20000000000 */
[----:B------:R-:W-:Y:S01]  /*0e90*/  FMUL R13, R8, -4.2695835873018950224e-05 ;  /* 0xb833144e080d7820 */ /* 0x000fe20000400000 */
[-C--:B------:R-:W-:Y:S01]  /*0ea0*/  FFMA R2, R9, R3.reuse, R2 ;  /* 0x0000000309027223 */ /* 0x080fe20000000002 */
[----:B------:R-:W-:Y:S02]  /*0eb0*/  IMAD.MOV.U32 R9, RZ, RZ, 0x4540f945 ;  /* 0x4540f945ff097424 */ /* 0x000fe400078e00ff */
[----:B------:R-:W-:Y:S01]  /*0ec0*/  FFMA R0, R13, R3, R0 ;  /* 0x000000030d007223 */ /* 0x000fe20000000000 */
[----:B------:R-:W-:-:S03]  /*0ed0*/  FFMA R2, R11, -2.1347917936509475112e-05, R2 ;  /* 0xb7b3144e0b027823 */ /* 0x000fc60000000002 */
[----:B------:R-:W-:Y:S01]  /*0ee0*/  FFMA R3, R0, R15, 1048.6519775390625 ;  /* 0x448314dd00037423 */ /* 0x000fe2000000000f */
[----:B------:R-:W-:-:S04]  /*0ef0*/  FFMA R2, R2, R9, 1855.638427734375 ;  /* 0x44e7f46e02027423 */ /* 0x000fc80000000009 */
[----:B------:R-:W-:-:S04]  /*0f00*/  FSETP.GE.AND P0, PT, R3, RZ, PT ;  /* 0x000000ff0300720b */ /* 0x000fc80003f06000 */
[----:B------:R-:W-:-:S04]  /*0f10*/  FSETP.LTU.OR P0, PT, R2, RZ, !P0 ;  /* 0x000000ff0200720b */ /* 0x000fc80004709400 */
[----:B------:R-:W-:-:S04]  /*0f20*/  FSETP.GEU.OR P0, PT, R2, R7, P0 ;  /* 0x000000070200720b */ /* 0x000fc8000070e400 */
[----:B------:R-:W-:-:S13]  /*0f30*/  FSETP.GEU.OR P0, PT, R3, R6, P0 ;  /* 0x000000060300720b */ /* 0x000fda000070e400 */
[----:B------:R-:W-:Y:S05]  /*0f40*/  @P0 EXIT ;  /* 0x000000000000094d */ /* 0x000fea0003800000 */
[----:B------:R-:W-:Y:S01]  /*0f50*/  STG.E.64 desc[UR10][R4.64], R2 ;  /* 0x0000000204007986 */ /* 0x000fe2000c101b0a */
[----:B------:R-:W-:Y:S05]  /*0f60*/  EXIT ;  /* 0x000000000000794d */ /* 0x000fea0003800000 */
        .weak           $__internal_3_$__cuda_sm20_sqrt_rn_f32_slowpath
        .type           $__internal_3_$__cuda_sm20_sqrt_rn_f32_slowpath,@function
        .size           $__internal_3_$__cuda_sm20_sqrt_rn_f32_slowpath,($__internal_4_$__cuda_sm3x_div_rn_noftz_f32_slowpath - $__internal_3_$__cuda_sm20_sqrt_rn_f32_slowpath)
$__internal_3_$__cuda_sm20_sqrt_rn_f32_slowpath:
[----:B------:R-:W-:-:S13]  /*0f70*/  LOP3.LUT P0, RZ, R9, 0x7fffffff, RZ, 0xc0, !PT ;  /* 0x7fffffff09ff7812 */ /* 0x000fda000780c0ff */
[----:B------:R-:W-:Y:S01]  /*0f80*/  @!P0 MOV R2, R9 ;  /* 0x0000000900028202 */ /* 0x000fe20000000f00 */
[----:B------:R-:W-:Y:S06]  /*0f90*/  @!P0 BRA `(.L_x_85) ;  /* 0x0000000000448947 */ /* 0x000fec0003800000 */
[----:B------:R-:W-:Y:S01]  /*0fa0*/  FSETP.GEU.FTZ.AND P0, PT, R9, RZ, PT ;  /* 0x000000ff0900720b */ /* 0x000fe20003f1e000 */
[----:B------:R-:W-:-:S12]  /*0fb0*/  IMAD.MOV.U32 R0, RZ, RZ, R9 ;  /* 0x000000ffff007224 */ /* 0x000fd800078e0009 */
        /* <DEDUP_REMOVED lines=10> */
[----:B------:R-:W-:Y:S02]  /*1060*/  @!P0 IMAD.MOV.U32 R2, RZ, RZ, R0 ;  /* 0x000000ffff028224 */ /* 0x000fe400078e0000 */
[----:B------:R-:W-:-:S04]  /*1070*/  @P0 FADD.FTZ R11, -R10, -RZ ;  /* 0x800000ff0a0b0221 */ /* 0x000fc80000010100 */
[----:B------:R-:W-:-:S04]  /*1080*/  @P0 FFMA R11, R10, R11, R9 ;  /* 0x0000000b0a0b0223 */ /* 0x000fc80000000009 */
[----:B------:R-:W-:-:S04]  /*1090*/  @P0 FFMA R11, R11, R12, R10 ;  /* 0x0000000c0b0b0223 */ /* 0x000fc8000000000a */
[----:B------:R-:W-:-:S07]  /*10a0*/  @P0 FMUL.FTZ R2, R11, 2.3283064365386962891e-10 ;  /* 0x2f8000000b020820 */ /* 0x000fce0000410000 */
.L_x_85:
[----:B------:R-:W-:Y:S01]  /*10b0*/  MOV R10, R13 ;  /* 0x0000000d000a7202 */ /* 0x000fe20000000f00 */
[----:B------:R-:W-:-:S04]  /*10c0*/  IMAD.MOV.U32 R11, RZ, RZ, 0x0 ;  /* 0x00000000ff0b7424 */ /* 0x000fc800078e00ff */
[----:B------:R-:W-:Y:S05]  /*10d0*/  RET.REL.NODEC R10 `(_Z16calMapCudaKernelP6float2iiiiii) ;  /* 0xffffffec0ac87950 */ /* 0x000fea0003c3ffff */
        .weak           $__internal_4_$__cuda_sm3x_div_rn_noftz_f32_slowpath
        .type           $__internal_4_$__cuda_sm3x_div_rn_noftz_f32_slowpath,@function
        .size           $__internal_4_$__cuda_sm3x_div_rn_noftz_f32_slowpath,(.L_x_153 - $__internal_4_$__cuda_sm3x_div_rn_noftz_f32_slowpath)
$__internal_4_$__cuda_sm3x_div_rn_noftz_f32_slowpath:
[----:B------:R-:W-:Y:S01]  /*10e0*/  SHF.R.U32.HI R12, RZ, 0x17, R3 ;  /* 0x00000017ff0c7819 */ /* 0x000fe20000011603 */
[----:B------:R-:W-:Y:S01]  /*10f0*/  BSSY.RECONVERGENT B1, `(.L_x_86) ;  /* 0x0000063000017945 */ /* 0x000fe20003800200 */
[----:B------:R-:W-:Y:S02]  /*1100*/  SHF.R.U32.HI R11, RZ, 0x17, R2 ;  /* 0x00000017ff0b7819 */ /* 0x000fe40000011602 */
[----:B------:R-:W-:Y:S02]  /*1110*/  LOP3.LUT R12, R12, 0xff, RZ, 0xc0, !PT ;  /* 0x000000ff0c0c7812 */ /* 0x000fe400078ec0ff */
[----:B------:R-:W-:Y:S02]  /*1120*/  LOP3.LUT R15, R11, 0xff, RZ, 0xc0, !PT ;  /* 0x000000ff0b0f7812 */ /* 0x000fe400078ec0ff */
[----:B------:R-:W-:Y:S02]  /*1130*/  IADD3 R16, PT, PT, R12, -0x1, RZ ;  /* 0xffffffff0c107810 */ /* 0x000fe40007ffe0ff */
[----:B------:R-:W-:Y:S01]  /*1140*/  MOV R13, R3 ;  /* 0x00000003000d7202 */ /* 0x000fe20000000f00 */
[----:B------:R-:W-:Y:S01]  /*1150*/  VIADD R14, R15, 0xffffffff ;  /* 0xffffffff0f0e7836 */ /* 0x000fe20000000000 */
[----:B------:R-:W-:-:S04]  /*1160*/  ISETP.GT.U32.AND P0, PT, R16, 0xfd, PT ;  /* 0x000000fd1000780c */ /* 0x000fc80003f04070 */
[----:B------:R-:W-:-:S13]  /*1170*/  ISETP.GT.U32.OR P0, PT, R14, 0xfd, P0 ;  /* 0x000000fd0e00780c */ /* 0x000fda0000704470 */
[----:B------:R-:W-:Y:S01]  /*1180*/  @!P0 IMAD.MOV.U32 R11, RZ, RZ, RZ ;  /* 0x000000ffff0b8224 */ /* 0x000fe200078e00ff */
        /* <DEDUP_REMOVED lines=20> */
[----:B------:R-:W-:Y:S02]  /*12d0*/  @!P0 IMAD.MOV.U32 R11, RZ, RZ, -0x40 ;  /* 0xffffffc0ff0b8424 */ /* 0x000fe400078e00ff */
[----:B------:R-:W-:Y:S01]  /*12e0*/  @!P0 FFMA R2, R2, 1.84467440737095516160e+19, RZ ;  /* 0x5f80000002028823 */ /* 0x000fe200000000ff */
[----:B------:R-:W-:Y:S02]  /*12f0*/  @!P1 FFMA R13, R3, 1.84467440737095516160e+19, RZ ;  /* 0x5f800000030d9823 */ /* 0x000fe400000000ff */
[----:B------:R-:W-:-:S07]  /*1300*/  @!P1 IADD3 R11, PT, PT, R11, 0x40, RZ ;  /* 0x000000400b0b9810 */ /* 0x000fce0007ffe0ff */
.L_x_87:
[----:B------:R-:W-:Y:S01]  /*1310*/  LEA R14, R12, 0xc0800000, 0x17 ;  /* 0xc08000000c0e7811 */ /* 0x000fe200078eb8ff */
[----:B------:R-:W-:Y:S01]  /*1320*/  BSSY.RECONVERGENT B2, `(.L_x_92) ;  /* 0x0000036000027945 */ /* 0x000fe20003800200 */
[----:B------:R-:W-:-:S03]  /*1330*/  IADD3 R15, PT, PT, R15, -0x7f, RZ ;  /* 0xffffff810f0f7810 */ /* 0x000fc60007ffe0ff */
[----:B------:R-:W-:Y:S02]  /*1340*/  IMAD.IADD R14, R13, 0x1, -R14 ;  /* 0x000000010d0e7824 */ /* 0x000fe400078e0a0e */
[C---:B------:R-:W-:Y:S02]  /*1350*/  IMAD R2, R15.reuse, -0x800000, R2 ;  /* 0xff8000000f027824 */ /* 0x040fe400078e0202 */
[----:B------:R0:W1:Y:S01]  /*1360*/  MUFU.RCP R13, R14 ;  /* 0x0000000e000d7308 */ /* 0x0000620000001000 */
[----:B------:R-:W-:Y:S01]  /*1370*/  FADD.FTZ R17, -R14, -RZ ;  /* 0x800000ff0e117221 */ /* 0x000fe20000010100 */
[----:B0-----:R-:W-:-:S05]  /*1380*/  IADD3 R14, PT, PT, R15, 0x7f, -R12 ;  /* 0x0000007f0f0e7810 */ /* 0x001fca0007ffe80c */
[----:B------:R-:W-:Y:S02]  /*1390*/  IMAD.IADD R11, R14, 0x1, R11 ;  /* 0x000000010e0b7824 */ /* 0x000fe400078e020b */
[----:B-1----:R-:W-:-:S04]  /*13a0*/  FFMA R16, R13, R17, 1 ;  /* 0x3f8000000d107423 */ /* 0x002fc80000000011 */
        /* <DEDUP_REMOVED lines=8> */
[----:B------:R-:W-:-:S05]  /*1430*/  IADD3 R15, PT, PT, R12, R11, RZ ;  /* 0x0000000b0c0f7210 */ /* 0x000fca0007ffe0ff */
[----:B------:R-:W-:-:S05]  /*1440*/  VIADD R12, R15, 0xffffffff ;  /* 0xffffffff0f0c7836 */ /* 0x000fca0000000000 */
        /* <DEDUP_REMOVED lines=10> */
[-CC-:B------:R-:W-:Y:S01]  /*14f0*/  FFMA.RM R12, R13, R17.reuse, R18.reuse ;  /* 0x000000110d0c7223 */ /* 0x180fe20000004012 */
[C---:B------:R-:W-:Y:S02]  /*1500*/  ISETP.NE.AND P2, PT, R15.reuse, RZ, PT ;  /* 0x000000ff0f00720c */ /* 0x040fe40003f45270 */
[----:B------:R-:W-:Y:S02]  /*1510*/  ISETP.NE.AND P1, PT, R15, RZ, PT ;  /* 0x000000ff0f00720c */ /* 0x000fe40003f25270 */
[----:B------:R-:W-:Y:S01]  /*1520*/  LOP3.LUT R14, R11, 0x7fffff, RZ, 0xc0, !PT ;  /* 0x007fffff0b0e7812 */ /* 0x000fe200078ec0ff */
[----:B------:R-:W-:Y:S01]  /*1530*/  FFMA.RP R11, R13, R17, R18 ;  /* 0x000000110d0b7223 */ /* 0x000fe20000008012 */
[----:B------:R-:W-:Y:S01]  /*1540*/  IADD3 R13, PT, PT, R15, 0x20, RZ ;  /* 0x000000200f0d7810 */ /* 0x000fe20007ffe0ff */
[----:B------:R-:W-:Y:S01]  /*1550*/  IMAD.MOV R15, RZ, RZ, -R15 ;  /* 0x000000ffff0f7224 */ /* 0x000fe200078e0a0f */
[----:B------:R-:W-:-:S02]  /*1560*/  LOP3.LUT R14, R14, 0x800000, RZ, 0xfc, !PT ;  /* 0x008000000e0e7812 */ /* 0x000fc400078efcff */
[----:B------:R-:W-:Y:S02]  /*1570*/  FSETP.NEU.FTZ.AND P0, PT, R11, R12, PT ;  /* 0x0000000c0b00720b */ /* 0x000fe40003f1d000 */
[----:B------:R-:W-:Y:S02]  /*1580*/  SHF.L.U32 R13, R14, R13, RZ ;  /* 0x0000000d0e0d7219 */ /* 0x000fe400000006ff */
        /* <DEDUP_REMOVED lines=11> */
.L_x_94:
[----:B------:R-:W-:-:S04]  /*1640*/  LOP3.LUT R2, R2, 0x80000000, RZ, 0xc0, !PT ;  /* 0x8000000002027812 */ /* 0x000fc800078ec0ff */
[----:B------:R-:W-:Y:S01]  /*1650*/  LOP3.LUT R2, R2, 0x7f800000, RZ, 0xfc, !PT ;  /* 0x7f80000002027812 */ /* 0x000fe200078efcff */
[----:B------:R-:W-:Y:S06]  /*1660*/  BRA `(.L_x_95) ;  /* 0x0000000000047947 */ /* 0x000fec0003800000 */
.L_x_93:
[----:B------:R-:W-:-:S07]  /*1670*/  IMAD R2, R11, 0x800000, R2 ;  /* 0x008000000b027824 */ /* 0x000fce00078e0202 */
.L_x_95:
[----:B------:R-:W-:Y:S05]  /*1680*/  BSYNC.RECONVERGENT B2 ;  /* 0x0000000000027941 */ /* 0x000fea0003800200 */
.L_x_92:
[----:B------:R-:W-:Y:S05]  /*1690*/  BRA `(.L_x_96) ;  /* 0x0000000000207947 */ /* 0x000fea0003800000 */
.L_x_91:
[----:B------:R-:W-:-:S04]  /*16a0*/  LOP3.LUT R2, R13, 0x80000000, R2, 0x48, !PT ;  /* 0x800000000d027812 */ /* 0x000fc800078e4802 */
[----:B------:R-:W-:Y:S01]  /*16b0*/  LOP3.LUT R2, R2, 0x7f800000, RZ, 0xfc, !PT ;  /* 0x7f80000002027812 */ /* 0x000fe200078efcff */
[----:B------:R-:W-:Y:S06]  /*16c0*/  BRA `(.L_x_96) ;  /* 0x0000000000147947 */ /* 0x000fec0003800000 */
.L_x_90:
[----:B------:R-:W-:Y:S01]  /*16d0*/  LOP3.LUT R2, R13, 0x80000000, R2, 0x48, !PT ;  /* 0x800000000d027812 */ /* 0x000fe200078e4802 */
[----:B------:R-:W-:Y:S06]  /*16e0*/  BRA `(.L_x_96) ;  /* 0x00000000000c7947 */ /* 0x000fec0003800000 */
.L_x_89:
[----:B------:R-:W0:Y:S01]  /*16f0*/  MUFU.RSQ R2, -QNAN ;  /* 0xffc0000000027908 */ /* 0x000e220000001400 */
[----:B------:R-:W-:Y:S05]  /*1700*/  BRA `(.L_x_96) ;  /* 0x0000000000047947 */ /* 0x000fea0003800000 */
.L_x_88:
[----:B------:R-:W-:-:S07]  /*1710*/  FADD.FTZ R2, R2, R3 ;  /* 0x0000000302027221 */ /* 0x000fce0000010000 */
.L_x_96:
[----:B------:R-:W-:Y:S05]  /*1720*/  BSYNC.RECONVERGENT B1 ;  /* 0x0000000000017941 */ /* 0x000fea0003800200 */
.L_x_86:
[----:B------:R-:W-:-:S04]  /*1730*/  HFMA2 R11, -RZ, RZ, 0, 0 ;  /* 0x00000000ff0b7431 */ /* 0x000fc800000001ff */
[----:B0-----:R-:W-:Y:S05]  /*1740*/  RET.REL.NODEC R10 `(_Z16calMapCudaKernelP6float2iiiiii) ;  /* 0xffffffe80a2c7950 */ /* 0x001fea0003c3ffff */
.L_x_97:
        /* <DEDUP_REMOVED lines=11> */
.L_x_153:


//--------------------- .text._Z21encodeImageCudaKernelPhS_S_S_S_iiiiii --------------------------
	.section	.text._Z21encodeImageCudaKernelPhS_S_S_S_iiiiii,"ax",@progbits
	.align	128
        .global         _Z21encodeImageCudaKernelPhS_S_S_S_iiiiii
        .type           _Z21encodeImageCudaKernelPhS_S_S_S_iiiiii,@function
        .size           _Z21encodeImageCudaKernelPhS_S_S_S_iiiiii,(.L_x_163 - _Z21encodeImageCudaKernelPhS_S_S_S_iiiiii)
        .other          _Z21encodeImageCudaKernelPhS_S_S_S_iiiiii,@"STO_CUDA_ENTRY STV_DEFAULT"
_Z21encodeImageCudaKernelPhS_S_S_S_iiiiii:
.text._Z21encodeImageCudaKernelPhS_S_S_S_iiiiii:
        /* <DEDUP_REMOVED lines=16> */
[----:B------:R-:W-:Y:S01]  /*0100*/  LEA.HI R4, R0, R0, RZ, 0x1 ;  /* 0x0000000000047211 */ /* 0x000fe200078f08ff */
[----:B------:R-:W0:Y:S01]  /*0110*/  LDCU.64 UR12, c[0x0][0x3a8] ;  /* 0x00007500ff0c77ac */ /* 0x000e220008000a00 */
[----:B------:R-:W-:Y:S02]  /*0120*/  IMAD R3, R2, UR10, RZ ;  /* 0x0000000a02037c24 */ /* 0x000fe4000f8e02ff */
[----:B------:R-:W-:Y:S01]  /*0130*/  LOP3.LUT R5, R4, 0xfffffffe, RZ, 0xc0, !PT ;  /* 0xfffffffe04057812 */ /* 0x000fe200078ec0ff */
[----:B------:R-:W1:Y:S01]  /*0140*/  LDCU UR11, c[0x0][0x3b0] ;  /* 0x00007600ff0b77ac */ /* 0x000e620008000800 */
[----:B------:R-:W-:-:S03]  /*0150*/  SHF.R.S32.HI R4, RZ, 0x1, R4 ;  /* 0x00000001ff047819 */ /* 0x000fc60000011404 */
[----:B------:R-:W-:Y:S01]  /*0160*/  IMAD.IADD R5, R0, 0x1, -R5 ;  /* 0x0000000100057824 */ /* 0x000fe200078e0a05 */
[----:B------:R-:W-:Y:S01]  /*0170*/  ULEA.HI UR5, UR10, UR10, URZ, 0x1 ;  /* 0x0000000a0a057291 */ /* 0x000fe2000f8f08ff */
[----:B------:R-:W-:Y:S01]  /*0180*/  IMAD R0, R3, 0x2, R0 ;  /* 0x0000000203007824 */ /* 0x000fe200078e0200 */
[----:B------:R-:W-:Y:S01]  /*0190*/  ULEA.HI UR7, UR7, UR7, URZ, 0x1 ;  /* 0x0000000707077291 */ /* 0x000fe2000f8f08ff */
[----:B------:R-:W-:Y:S01]  /*01a0*/  LOP3.LUT R3, R2, 0x1, RZ, 0xc0, !PT ;  /* 0x0000000102037812 */ /* 0x000fe200078ec0ff */
[----:B------:R-:W-:Y:S01]  /*01b0*/  USHF.R.S32.HI UR5, URZ, 0x1, UR5 ;  /* 0x00000001ff057899 */ /* 0x000fe20008011405 */
[--C-:B------:R-:W-:Y:S01]  /*01c0*/  LOP3.LUT P0, RZ, R5, 0x1, R2.reuse, 0xf8, !PT ;  /* 0x0000000105ff7812 */ /* 0x100fe2000780f802 */
[----:B------:R-:W-:Y:S01]  /*01d0*/  USHF.R.S32.HI UR7, URZ, 0x1, UR7 ;  /* 0x00000001ff077899 */ /* 0x000fe20008011407 */
[----:B------:R-:W-:Y:S01]  /*01e0*/  SHF.R.U32.HI R2, RZ, 0x1, R2 ;  /* 0x00000001ff027819 */ /* 0x000fe20000011602 */
[----:B------:R-:W-:Y:S02]  /*01f0*/  UIADD3 UR5, UPT, UPT, -UR5, URZ, URZ ;  /* 0x000000ff05057290 */ /* 0x000fe4000fffe1ff */
[----:B0-----:R-:W-:-:S02]  /*0200*/  ULEA.HI UR4, UR12, UR12, URZ, 0x1 ;  /* 0x0000000c0c047291 */ /* 0x001fc4000f8f08ff */
[----:B------:R-:W-:Y:S01]  /*0210*/  ULEA.HI UR6, UR13, UR13, URZ, 0x1 ;  /* 0x0000000d0d067291 */ /* 0x000fe2000f8f08ff */
[----:B-1----:R-:W-:Y:S01]  /*0220*/  IMAD R0, R0, UR11, RZ ;  /* 0x0000000b00007c24 */ /* 0x002fe2000f8e02ff */
[----:B------:R-:W-:Y:S01]  /*0230*/  UIADD3 UR7, UPT, UPT, -UR7, URZ, URZ ;  /* 0x000000ff07077290 */ /* 0x000fe2000fffe1ff */
[----:B------:R-:W0:Y:S01]  /*0240*/  LDCU.64 UR8, c[0x0][0x358] ;  /* 0x00006b00ff0877ac */ /* 0x000e220008000a00 */
[----:B------:R-:W-:Y:S02]  /*0250*/  ULEA.HI.SX32 UR4, UR4, UR5, 0x1f ;  /* 0x0000000504047291 */ /* 0x000fe4000f8ffaff */
[----:B------:R-:W-:Y:S01]  /*0260*/  ULEA.HI.SX32 UR6, UR6, UR7, 0x1f ;  /* 0x0000000706067291 */ /* 0x000fe2000f8ffaff */
[----:B------:R-:W-:Y:S11]  /*0270*/  @P0 BRA `(.L_x_98) ;  /* 0x00000000004c0947 */ /* 0x000ff60003800000 */
[----:B------:R-:W1:Y:S01]  /*0280*/  LDC R3, c[0x0][0x3bc] ;  /* 0x0000ef00ff037b82 */ /* 0x000e620000000800 */
[----:B------:R-:W2:Y:S01]  /*0290*/  LDCU.128 UR16, c[0x0][0x380] ;  /* 0x00007000ff1077ac */ /* 0x000ea20008000c00 */
[----:B-1----:R-:W-:-:S04]  /*02a0*/  LEA.HI R3, R3, R3, RZ, 0x1 ;  /* 0x0000000303037211 */ /* 0x002fc800078f08ff */
[----:B------:R-:W-:-:S04]  /*02b0*/  SHF.R.S32.HI R3, RZ, 0x1, R3 ;  /* 0x00000001ff037819 */ /* 0x000fc80000011403 */
[C---:B------:R-:W-:Y:S02]  /*02c0*/  IADD3 R4, PT, PT, R3.reuse, UR4, R4 ;  /* 0x0000000403047c10 */ /* 0x040fe4000fffe004 */
[----:B------:R-:W-:-:S05]  /*02d0*/  IADD3 R3, PT, PT, R3, UR6, R2 ;  /* 0x0000000603037c10 */ /* 0x000fca000fffe002 */
[----:B------:R-:W-:-:S04]  /*02e0*/  IMAD R3, R3, UR12, R4 ;  /* 0x0000000c03037c24 */ /* 0x000fc8000f8e0204 */
[----:B------:R-:W-:-:S05]  /*02f0*/  IMAD R3, R3, UR11, RZ ;  /* 0x0000000b03037c24 */ /* 0x000fca000f8e02ff */
[----:B--2---:R-:W-:-:S04]  /*0300*/  IADD3 R2, P0, PT, R3, UR18, RZ ;  /* 0x0000001203027c10 */ /* 0x004fc8000ff1e0ff */
[----:B------:R-:W-:-:S05]  /*0310*/  LEA.HI.X.SX32 R3, R3, UR19, 0x1, P0 ;  /* 0x0000001303037c11 */ /* 0x000fca00080f0eff */
[----:B0-----:R-:W2:Y:S01]  /*0320*/  LDG.E.U8 R7, desc[UR8][R2.64] ;  /* 0x0000000802077981 */ /* 0x001ea2000c1e1100 */
[----:B------:R-:W-:-:S04]  /*0330*/  IADD3 R4, P0, PT, R0, UR16, RZ ;  /* 0x0000001000047c10 */ /* 0x000fc8000ff1e0ff */
[----:B------:R-:W-:-:S05]  /*0340*/  LEA.HI.X.SX32 R5, R0, UR17, 0x1, P0 ;  /* 0x0000001100057c11 */ /* 0x000fca00080f0eff */
[----:B--2---:R-:W-:Y:S04]  /*0350*/  STG.E.U8 desc[UR8][R4.64], R7 ;  /* 0x0000000704007986 */ /* 0x004fe8000c101108 */
[----:B------:R-:W2:Y:S04]  /*0360*/  LDG.E.U8 R9, desc[UR8][R2.64+0x1] ;  /* 0x0000010802097981 */ /* 0x000ea8000c1e1100 */
[----:B--2---:R-:W-:Y:S04]  /*0370*/  STG.E.U8 desc[UR8][R4.64+0x1], R9 ;  /* 0x0000010904007986 */ /* 0x004fe8000c101108 */
[----:B------:R-:W2:Y:S04]  /*0380*/  LDG.E.U8 R11, desc[UR8][R2.64+0x2] ;  /* 0x00000208020b7981 */ /* 0x000ea8000c1e1100 */
[----:B--2---:R-:W-:Y:S01]  /*0390*/  STG.E.U8 desc[UR8][R4.64+0x2], R11 ;  /* 0x0000020b04007986 */ /* 0x004fe2000c101108 */
[----:B------:R-:W-:Y:S05]  /*03a0*/  EXIT ;  /* 0x000000000000794d */ /* 0x000fea0003800000 */
.L_x_98:
[----:B------:R-:W-:-:S04]  /*03b0*/  ISETP.NE.AND P0, PT, R3, RZ, PT ;  /* 0x000000ff0300720c */ /* 0x000fc80003f05270 */
[----:B------:R-:W-:-:S13]  /*03c0*/  ISETP.NE.OR P0, PT, R5, 0x1, P0 ;  /* 0x000000010500780c */ /* 0x000fda0000705670 */
[----:B------:R-:W-:Y:S05]  /*03d0*/  @P0 BRA `(.L_x_99) ;  /* 0x0000000000500947 */ /* 0x000fea0003800000 */
[----:B------:R-:W1:Y:S01]  /*03e0*/  LDC R3, c[0x0][0x3bc] ;  /* 0x0000ef00ff037b82 */ /* 0x000e620000000800 */
[----:B------:R-:W2:Y:S01]  /*03f0*/  LDCU.64 UR14, c[0x0][0x390] ;  /* 0x00007200ff0e77ac */ /* 0x000ea20008000a00 */
[----:B-1----:R-:W-:-:S04]  /*0400*/  LEA.HI R3, R3, R3, RZ, 0x1 ;  /* 0x0000000303037211 */ /* 0x002fc800078f08ff */
[----:B------:R-:W-:-:S04]  /*0410*/  SHF.R.S32.HI R3, RZ, 0x1, R3 ;  /* 0x00000001ff037819 */ /* 0x000fc80000011403 */
[C---:B------:R-:W-:Y:S02]  /*0420*/  IADD3 R4, PT, PT, -R3.reuse, UR4, R4 ;  /* 0x0000000403047c10 */ /* 0x040fe4000fffe104 */
[----:B------:R-:W-:-:S05]  /*0430*/  IADD3 R3, PT, PT, R3, UR6, R2 ;  /* 0x0000000603037c10 */ /* 0x000fca000fffe002 */
[----:B------:R-:W-:-:S04]  /*0440*/  IMAD R4, R3, UR12, R4 ;  /* 0x0000000c03047c24 */ /* 0x000fc8000f8e0204 */
[----:B------:R-:W-:-:S05]  /*0450*/  IMAD R4, R4, UR11, RZ ;  /* 0x0000000b04047c24 */ /* 0x000fca000f8e02ff */
[----:B--2---:R-:W-:-:S04]  /*0460*/  IADD3 R2, P0, PT, R4, UR14, RZ ;  /* 0x0000000e04027c10 */ /* 0x004fc8000ff1e0ff */
[----:B------:R-:W-:Y:S01]  /*0470*/  LEA.HI.X.SX32 R3, R4, UR15, 0x1, P0 ;  /* 0x0000000f04037c11 */ /* 0x000fe200080f0eff */
[----:B------:R-:W1:Y:S04]  /*0480*/  LDCU.64 UR14, c[0x0][0x380] ;  /* 0x00007000ff0e77ac */ /* 0x000e680008000a00 */
[----:B0-----:R-:W2:Y:S01]  /*0490*/  LDG.E.U8 R7, desc[UR8][R2.64] ;  /* 0x0000000802077981 */ /* 0x001ea2000c1e1100 */
[----:B-1----:R-:W-:-:S04]  /*04a0*/  IADD3 R4, P0, PT, R0, UR14, RZ ;  /* 0x0000000e00047c10 */ /* 0x002fc8000ff1e0ff */
[----:B------:R-:W-:-:S05]  /*04b0*/  LEA.HI.X.SX32 R5, R0, UR15, 0x1, P0 ;  /* 0x0000000f00057c11 */ /* 0x000fca00080f0eff */
[----:B--2---:R-:W-:Y:S04]  /*04c0*/  STG.E.U8 desc[UR8][R4.64], R7 ;  /* 0x0000000704007986 */ /* 0x004fe8000c101108 */
[----:B------:R-:W2:Y:S04]  /*04d0*/  LDG.E.U8 R9, desc[UR8][R2.64+0x1] ;  /* 0x0000010802097981 */ /* 0x000ea8000c1e1100 */
[----:B--2---:R-:W-:Y:S04]  /*04e0*/  STG.E.U8 desc[UR8][R4.64+0x1], R9 ;  /* 0x0000010904007986 */ /* 0x004fe8000c101108 */
[----:B------:R-:W2:Y:S04]  /*04f0*/  LDG.E.U8 R11, desc[UR8][R2.64+0x2] ;  /* 0x00000208020b7981 */ /* 0x000ea8000c1e1100 */
[----:B--2---:R-:W-:Y:S01]  /*0500*/  STG.E.U8 desc[UR8][R4.64+0x2], R11 ;  /* 0x0000020b04007986 */ /* 0x004fe2000c101108 */
[----:B------:R-:W-:Y:S05]  /*0510*/  EXIT ;  /* 0x000000000000794d */ /* 0x000fea0003800000 */
.L_x_99:
[----:B------:R-:W-:-:S04]  /*0520*/  ISETP.NE.AND P0, PT, R3, RZ, PT ;  /* 0x000000ff0300720c */ /* 0x000fc80003f05270 */
[----:B------:R-:W-:-:S13]  /*0530*/  ISETP.NE.OR P1, PT, R5, RZ, !P0 ;  /* 0x000000ff0500720c */ /* 0x000fda0004725670 */
[----:B------:R-:W-:Y:S05]  /*0540*/  @P1 BRA `(.L_x_100) ;  /* 0x0000000000501947 */ /* 0x000fea0003800000 */
[----:B------:R-:W1:Y:S01]  /*0550*/  LDC R3, c[0x0][0x3bc] ;  /* 0x0000ef00ff037b82 */ /* 0x000e620000000800 */
[----:B------:R-:W2:Y:S01]  /*0560*/  LDCU.64 UR14, c[0x0][0x398] ;  /* 0x00007300ff0e77ac */ /* 0x000ea20008000a00 */
[----:B-1----:R-:W-:-:S04]  /*0570*/  LEA.HI R3, R3, R3, RZ, 0x1 ;  /* 0x0000000303037211 */ /* 0x002fc800078f08ff */
[----:B------:R-:W-:-:S04]  /*0580*/  SHF.R.S32.HI R3, RZ, 0x1, R3 ;  /* 0x00000001ff037819 */ /* 0x000fc80000011403 */
[C---:B------:R-:W-:Y:S02]  /*0590*/  IADD3 R5, PT, PT, R3.reuse, UR4, R4 ;  /* 0x0000000403057c10 */ /* 0x040fe4000fffe004 */
[----:B------:R-:W-:-:S05]  /*05a0*/  IADD3 R2, PT, PT, -R3, UR6, R2 ;  /* 0x0000000603027c10 */ /* 0x000fca000fffe102 */
        /* <DEDUP_REMOVED lines=14> */
.L_x_100:
[----:B------:R-:W-:-:S13]  /*0690*/  ISETP.NE.OR P0, PT, R5, 0x1, !P0 ;  /* 0x000000010500780c */ /* 0x000fda0004705670 */
[----:B0-----:R-:W-:Y:S05]  /*06a0*/  @P0 EXIT ;  /* 0x000000000000094d */ /* 0x001fea0003800000 */
[----:B------:R-:W0:Y:S01]  /*06b0*/  LDC R3, c[0x0][0x3bc] ;  /* 0x0000ef00ff037b82 */ /* 0x000e220000000800 */
[----:B------:R-:W1:Y:S01]  /*06c0*/  LDCU.64 UR14, c[0x0][0x3a0] ;  /* 0x00007400ff0e77ac */ /* 0x000e620008000a00 */
[----:B0-----:R-:W-:-:S04]  /*06d0*/  LEA.HI R3, R3, R3, RZ, 0x1 ;  /* 0x0000000303037211 */ /* 0x001fc800078f08ff */
[----:B------:R-:W-:-:S04]  /*06e0*/  SHF.R.S32.HI R3, RZ, 0x1, R3 ;  /* 0x00000001ff037819 */ /* 0x000fc80000011403 */
[C---:B------:R-:W-:Y:S02]  /*06f0*/  IADD3 R4, PT, PT, -R3.reuse, UR4, R4 ;  /* 0x0000000403047c10 */ /* 0x040fe4000fffe104 */
[----:B------:R-:W-:-:S05]  /*0700*/  IADD3 R3, PT, PT, -R3, UR6, R2 ;  /* 0x0000000603037c10 */ /* 0x000fca000fffe102 */
[----:B------:R-:W-:-:S04]  /*0710*/  IMAD R2, R3, UR12, R4 ;  /* 0x0000000c03027c24 */ /* 0x000fc8000f8e0204 */
[----:B------:R-:W-:-:S05]  /*0720*/  IMAD R3, R2, UR11, RZ ;  /* 0x0000000b02037c24 */ /* 0x000fca000f8e02ff */
[----:B-1----:R-:W-:-:S04]  /*0730*/  IADD3 R2, P0, PT, R3, UR14, RZ ;  /* 0x0000000e03027c10 */ /* 0x002fc8000ff1e0ff */
[----:B------:R-:W-:Y:S01]  /*0740*/  LEA.HI.X.SX32 R3, R3, UR15, 0x1, P0 ;  /* 0x0000000f03037c11 */ /* 0x000fe200080f0eff */
[----:B------:R-:W0:Y:S04]  /*0750*/  LDCU.64 UR14, c[0x0][0x380] ;  /* 0x00007000ff0e77ac */ /* 0x000e280008000a00 */
[----:B------:R-:W2:Y:S01]  /*0760*/  LDG.E.U8 R7, desc[UR8][R2.64] ;  /* 0x0000000802077981 */ /* 0x000ea2000c1e1100 */
[----:B0-----:R-:W-:-:S04]  /*0770*/  IADD3 R4, P0, PT, R0, UR14, RZ ;  /* 0x0000000e00047c10 */ /* 0x001fc8000ff1e0ff */
[----:B------:R-:W-:-:S05]  /*0780*/  LEA.HI.X.SX32 R5, R0, UR15, 0x1, P0 ;  /* 0x0000000f00057c11 */ /* 0x000fca00080f0eff */
[----:B--2---:R-:W-:Y:S04]  /*0790*/  STG.E.U8 desc[UR8][R4.64], R7 ;  /* 0x0000000704007986 */ /* 0x004fe8000c101108 */
[----:B------:R-:W2:Y:S04]  /*07a0*/  LDG.E.U8 R9, desc[UR8][R2.64+0x1] ;  /* 0x0000010802097981 */ /* 0x000ea8000c1e1100 */
[----:B--2---:R-:W-:Y:S04]  /*07b0*/  STG.E.U8 desc[UR8][R4.64+0x1], R9 ;  /* 0x0000010904007986 */ /* 0x004fe8000c101108 */
[----:B------:R-:W2:Y:S04]  /*07c0*/  LDG.E.U8 R11, desc[UR8][R2.64+0x2] ;  /* 0x00000208020b7981 */ /* 0x000ea8000c1e1100 */
[----:B--2---:R-:W-:Y:S01]  /*07d0*/  STG.E.U8 desc[UR8][R4.64+0x2], R11 ;  /* 0x0000020b04007986 */ /* 0x004fe2000c101108 */
[----:B------:R-:W-:Y:S05]  /*07e0*/  EXIT ;  /* 0x000000000000794d */ /* 0x000fea0003800000 */
.L_x_101:
        /* <DEDUP_REMOVED lines=9> */
.L_x_163:


//--------------------- .text._Z7nothingPhS_iii   --------------------------
	.section	.text._Z7nothingPhS_iii,"ax",@progbits
	.align	128
        .global         _Z7nothingPhS_iii
        .type           _Z7nothingPhS_iii,@function
        .size           _Z7nothingPhS_iii,(.L_x_164 - _Z7nothingPhS_iii)
        .other          _Z7nothingPhS_iii,@"STO_CUDA_ENTRY STV_DEFAULT"
_Z7nothingPhS_iii:
.text._Z7nothingPhS_iii:
        /* <DEDUP_REMOVED lines=15> */
[----:B------:R-:W1:Y:S01]  /*00f0*/  LDCU.128 UR8, c[0x0][0x380] ;  /* 0x00007000ff0877ac */ /* 0x000e620008000c00 */
[----:B------:R-:W2:Y:S02]  /*0100*/  LDCU.64 UR4, c[0x0][0x358] ;  /* 0x00006b00ff0477ac */ /* 0x000ea40008000a00 */
[----:B0-----:R-:W-:-:S05]  /*0110*/  IMAD R0, R0, UR7, RZ ;  /* 0x0000000700007c24 */ /* 0x001fca000f8e02ff */
[----:B-1----:R-:W-:Y:S02]  /*0120*/  IADD3 R2, P0, PT, R0, UR10, RZ ;  /* 0x0000000a00027c10 */ /* 0x002fe4000ff1e0ff */
[----:B------:R-:W-:-:S04]  /*0130*/  SHF.R.S32.HI R5, RZ, 0x1f, R0 ;  /* 0x0000001fff057819 */ /* 0x000fc80000011400 */
[----:B------:R-:W-:-:S05]  /*0140*/  IADD3.X R3, PT, PT, R5, UR11, RZ, P0, !PT ;  /* 0x0000000b05037c10 */ /* 0x000fca00087fe4ff */
[----:B--2---:R-:W2:Y:S01]  /*0150*/  LDG.E.U8 R7, desc[UR4][R2.64] ;  /* 0x0000000402077981 */ /* 0x004ea2000c1e1100 */
[----:B------:R-:W-:-:S04]  /*0160*/  IADD3 R4, P0, PT, R0, UR8, RZ ;  /* 0x0000000800047c10 */ /* 0x000fc8000ff1e0ff */
[----:B------:R-:W-:-:S05]  /*0170*/  IADD3.X R5, PT, PT, R5, UR9, RZ, P0, !PT ;  /* 0x0000000905057c10 */ /* 0x000fca00087fe4ff */
[----:B--2---:R-:W-:Y:S04]  /*0180*/  STG.E.U8 desc[UR4][R4.64], R7 ;  /* 0x0000000704007986 */ /* 0x004fe8000c101104 */
[----:B------:R-:W2:Y:S04]  /*0190*/  LDG.E.U8 R9, desc[UR4][R2.64+0x1] ;  /* 0x0000010402097981 */ /* 0x000ea8000c1e1100 */
[----:B--2---:R-:W-:Y:S04]  /*01a0*/  STG.E.U8 desc[UR4][R4.64+0x1], R9 ;  /* 0x0000010904007986 */ /* 0x004fe8000c101104 */
[----:B------:R-:W2:Y:S04]  /*01b0*/  LDG.E.U8 R11, desc[UR4][R2.64+0x2] ;  /* 0x00000204020b7981 */ /* 0x000ea8000c1e1100 */
[----:B--2---:R-:W-:Y:S01]  /*01c0*/  STG.E.U8 desc[UR4][R4.64+0x2], R11 ;  /* 0x0000020b04007986 */ /* 0x004fe2000c101104 */
[----:B------:R-:W-:Y:S05]  /*01d0*/  EXIT ;  /* 0x000000000000794d */ /* 0x000fea0003800000 */
.L_x_102:
        /* <DEDUP_REMOVED lines=10> */
.L_x_164:


//--------------------- .text._Z20homographyCudaKernelPhS_iiii --------------------------
	.section	.text._Z20homographyCudaKernelPhS_iiii,"ax",@progbits
	.align	128
        .global         _Z20homographyCudaKernelPhS_iiii
        .type           _Z20homographyCudaKernelPhS_iiii,@function
        .size           _Z20homographyCudaKernelPhS_iiii,(.L_x_154 - _Z20homographyCudaKernelPhS_iiii)
        .other          _Z20homographyCudaKernelPhS_iiii,@"STO_CUDA_ENTRY STV_DEFAULT"
_Z20homographyCudaKernelPhS_iiii:
.text._Z20homographyCudaKernelPhS_iiii:
        /* <DEDUP_REMOVED lines=13> */
[----:B------:R-:W0:Y:S01]  /*00d0*/  LDC R0, c[0x0][0x39c] ;  /* 0x0000e700ff007b82 */ /* 0x000e220000000800 */
[----:B------:R-:W-:Y:S01]  /*00e0*/  UMOV UR4, 0x3f7e0d25 ;  /* 0x3f7e0d2500047882 */ /* 0x000fe20000000000 */
        /* <DEDUP_REMOVED lines=8> */
[----:B0-----:R-:W-:-:S13]  /*0170*/  ISETP.NE.AND P0, PT, R0, 0x1, PT ;  /* 0x000000010000780c */ /* 0x001fda0003f05270 */
[----:B------:R-:W-:Y:S05]  /*0180*/  @!P0 BRA `(.L_x_103) ;  /* 0x00000000008c8947 */ /* 0x000fea0003800000 */
[----:B------:R-:W-:-:S05]  /*0190*/  IMAD.MOV.U32 R3, RZ, RZ, -0x2 ;  /* 0xfffffffeff037424 */ /* 0x000fca00078e00ff */
[----:B------:R-:W-:-:S05]  /*01a0*/  VIADDMNMX.U32 R0, R0, R3, 0x2, PT ;  /* 0x0000000200007446 */ /* 0x000fca0003800003 */
[----:B------:R-:W-:-:S04]  /*01b0*/  IMAD.SHL.U32 R0, R0, 0x4, RZ ;  /* 0x0000000400007824 */ /* 0x000fc800078e00ff */
[----:B------:R-:W0:Y:S02]  /*01c0*/  LDC R2, c[0x2][R0] ;  /* 0x0080000000027b82 */ /* 0x000e240000000800 */
[----:B0-----:R-:W-:-:S04]  /*01d0*/  SHF.R.S32.HI R3, RZ, 0x1f, R2 ;  /* 0x0000001fff037819 */ /* 0x001fc80000011402 */
.L_x_145:
[----:B------:R-:W-:Y:S05]  /*01e0*/  BRX R2 -0x1f0                                                           (*"BRANCH_TARGETS .L_x_146,.L_x_147,.L_x_148"*) ;  /* 0xfffffffc02847949 */ /* 0x000fea000383ffff */
.L_x_148:
        /* <DEDUP_REMOVED lines=9> */
[----:B------:R-:W-:Y:S05]  /*0280*/  BRA `(.L_x_103) ;  /* 0x00000000004c7947 */ /* 0x000fea0003800000 */
.L_x_147:
        /* <DEDUP_REMOVED lines=10> */
.L_x_146:
        /* <DEDUP_REMOVED lines=8> */
[----:B------:R-:W-:-:S05]  /*03b0*/  UMOV UR12, 0x456d0cfb ;  /* 0x456d0cfb000c7882 */ /* 0x000fca0000000000 */
.L_x_103:
[----:B------:R-:W-:Y:S01]  /*03c0*/  I2FP.F32.U32 R7, R4 ;  /* 0x0000000400077245 */ /* 0x000fe20000201000 */
[----:B------:R-:W-:Y:S01]  /*03d0*/  BSSY.RECONVERGENT B0, `(.L_x_104) ;  /* 0x0000016000007945 */ /* 0x000fe20003800200 */
[----:B------:R-:W-:-:S03]  /*03e0*/  I2FP.F32.S32 R0, R5 ;  /* 0x0000000500007245 */ /* 0x000fc60000201400 */
[C---:B------:R-:W-:Y:S02]  /*03f0*/  FMUL R3, R7.reuse, UR5 ;  /* 0x0000000507037c20 */ /* 0x040fe40008400000 */
[C---:B------:R-:W-:Y:S02]  /*0400*/  FMUL R2, R0.reuse, UR10 ;  /* 0x0000000a00027c20 */ /* 0x040fe40008400000 */
[----:B------:R-:W-:Y:S02]  /*0410*/  FFMA R3, R0, UR6, R3 ;  /* 0x0000000600037c23 */ /* 0x000fe40008000003 */
[C---:B------:R-:W-:Y:S01]  /*0420*/  FFMA R2, R7.reuse, UR11, R2 ;  /* 0x0000000b07027c23 */ /* 0x040fe20008000002 */
[----:B------:R-:W-:Y:S01]  /*0430*/  FMUL R7, R7, UR8 ;  /* 0x0000000807077c20 */ /* 0x000fe20008400000 */
[----:B------:R-:W-:Y:S02]  /*0440*/  FADD R3, R3, UR4 ;  /* 0x0000000403037e21 */ /* 0x000fe40008000000 */
[----:B------:R-:W-:Y:S01]  /*0450*/  FADD R2, R2, UR12 ;  /* 0x0000000c02027e21 */ /* 0x000fe20008000000 */
[----:B------:R-:W-:Y:S01]  /*0460*/  FFMA R0, R0, UR9, R7 ;  /* 0x0000000900007c23 */ /* 0x000fe20008000007 */
[----:B------:R-:W0:Y:S03]  /*0470*/  MUFU.RCP R6, R3 ;  /* 0x0000000300067308 */ /* 0x000e260000001000 */
[----:B------:R-:W-:-:S05]  /*0480*/  FADD R0, R0, UR7 ;  /* 0x0000000700007e21 */ /* 0x000fca0008000000 */
        /* <DEDUP_REMOVED lines=8> */
[----:B------:R-:W-:Y:S05]  /*0510*/  CALL.REL.NOINC `($__internal_5_$__cuda_sm3x_div_rn_noftz_f32_slowpath) ;  /* 0x0000000400bc7944 */ /* 0x000fea0003c00000 */
[----:B------:R-:W-:-:S07]  /*0520*/  IMAD.MOV.U32 R8, RZ, RZ, R2 ;  /* 0x000000ffff087224 */ /* 0x000fce00078e0002 */
.L_x_105:
[----:B------:R-:W-:Y:S05]  /*0530*/  BSYNC.RECONVERGENT B0 ;  /* 0x0000000000007941 */ /* 0x000fea0003800200 */
.L_x_104:
        /* <DEDUP_REMOVED lines=9> */
[----:B------:R-:W-:Y:S01]  /*05d0*/  IMAD.MOV.U32 R2, RZ, RZ, R0 ;  /* 0x000000ffff027224 */ /* 0x000fe200078e0000 */
[----:B------:R-:W-:-:S07]  /*05e0*/  MOV R6, 0x600 ;  /* 0x0000060000067802 */ /* 0x000fce0000000f00 */
[----:B------:R-:W-:Y:S05]  /*05f0*/  CALL.REL.NOINC `($__internal_5_$__cuda_sm3x_div_rn_noftz_f32_slowpath) ;  /* 0x0000000400847944 */ /* 0x000fea0003c00000 */
[----:B------:R-:W-:-:S07]  /*0600*/  IMAD.MOV.U32 R9, RZ, RZ, R2 ;  /* 0x000000ffff097224 */ /* 0x000fce00078e0002 */
.L_x_107:
[----:B------:R-:W-:Y:S05]  /*0610*/  BSYNC.RECONVERGENT B0 ;  /* 0x0000000000007941 */ /* 0x000fea0003800200 */
.L_x_106:
[----:B------:R-:W0:Y:S01]  /*0620*/  LDC R11, c[0x0][0x398] ;  /* 0x0000e600ff0b7b82 */ /* 0x000e220000000800 */
[----:B------:R-:W1:Y:S01]  /*0630*/  LDCU UR12, c[0x0][0x390] ;  /* 0x00007200ff0c77ac */ /* 0x000e620008000800 */
[----:B------:R-:W-:Y:S01]  /*0640*/  FSETP.GE.AND P0, PT, R9, RZ, PT ;  /* 0x000000ff0900720b */ /* 0x000fe20003f06000 */
[----:B------:R-:W-:Y:S01]  /*0650*/  BSSY.RECONVERGENT B0, `(.L_x_108) ;  /* 0x0000054000007945 */ /* 0x000fe20003800200 */
[----:B------:R-:W2:Y:S02]  /*0660*/  LDCU.64 UR6, c[0x0][0x358] ;  /* 0x00006b00ff0677ac */ /* 0x000ea40008000a00 */
[----:B------:R-:W-:Y:S01]  /*0670*/  FSETP.LTU.OR P0, PT, R8, RZ, !P0 ;  /* 0x000000ff0800720b */ /* 0x000fe20004709400 */
[----:B-1----:R-:W-:-:S04]  /*0680*/  IMAD R0, R4, UR12, R5 ;  /* 0x0000000c04007c24 */ /* 0x002fc8000f8e0205 */
[----:B0-----:R-:W-:-:S08]  /*0690*/  IMAD R0, R0, R11, RZ ;  /* 0x0000000b00007224 */ /* 0x001fd000078e02ff */
[----:B--2---:R-:W-:Y:S05]  /*06a0*/  @P0 BRA `(.L_x_109) ;  /* 0x0000000400380947 */ /* 0x004fea0003800000 */
[----:B------:R-:W0:Y:S01]  /*06b0*/  LDCU UR4, c[0x0][0x394] ;  /* 0x00007280ff0477ac */ /* 0x000e220008000800 */
[----:B------:R-:W-:-:S06]  /*06c0*/  UIADD3 UR5, UPT, UPT, UR12, -0x1, URZ ;  /* 0xffffffff0c057890 */ /* 0x000fcc000fffe0ff */
[----:B------:R-:W-:Y:S01]  /*06d0*/  I2FP.F32.S32 R3, UR5 ;  /* 0x0000000500037c45 */ /* 0x000fe20008201400 */
[----:B0-----:R-:W-:-:S06]  /*06e0*/  UIADD3 UR4, UPT, UPT, UR4, -0x1, URZ ;  /* 0xffffffff04047890 */ /* 0x001fcc000fffe0ff */
[----:B------:R-:W-:-:S04]  /*06f0*/  I2FP.F32.U32 R2, UR4 ;  /* 0x0000000400027c45 */ /* 0x000fc80008201000 */
[----:B------:R-:W-:-:S04]  /*0700*/  FSETP.GEU.AND P0, PT, R9, R2, PT ;  /* 0x000000020900720b */ /* 0x000fc80003f0e000 */
[----:B------:R-:W-:-:S13]  /*0710*/  FSETP.GEU.OR P0, PT, R8, R3, P0 ;  /* 0x000000030800720b */ /* 0x000fda000070e400 */
[----:B------:R-:W-:Y:S05]  /*0720*/  @P0 BRA `(.L_x_109) ;  /* 0x0000000400180947 */ /* 0x000fea0003800000 */
[----:B------:R-:W-:Y:S01]  /*0730*/  F2I.TRUNC.NTZ R24, R8 ;  /* 0x0000000800187305 */ /* 0x000fe2000020f100 */
[----:B------:R-:W0:Y:S01]  /*0740*/  LDCU.128 UR8, c[0x0][0x380] ;  /* 0x00007000ff0877ac */ /* 0x000e220008000c00 */
[----:B------:R-:W-:Y:S01]  /*0750*/  SHF.R.S32.HI R7, RZ, 0x1f, R11 ;  /* 0x0000001fff077819 */ /* 0x000fe2000001140b */
[----:B------:R-:W-:-:S05]  /*0760*/  IMAD R3, R11, UR12, RZ ;  /* 0x0000000c0b037c24 */ /* 0x000fca000f8e02ff */
[----:B------:R-:W1:Y:S02]  /*0770*/  F2I.TRUNC.NTZ R25, R9 ;  /* 0x0000000900197305 */ /* 0x000e64000020f100 */
[----:B-1----:R-:W-:-:S04]  /*0780*/  IMAD R2, R25, UR12, R24 ;  /* 0x0000000c19027c24 */ /* 0x002fc8000f8e0218 */
[----:B------:R-:W-:-:S05]  /*0790*/  IMAD R2, R2, R11, RZ ;  /* 0x0000000b02027224 */ /* 0x000fca00078e02ff */
[----:B0-----:R-:W-:-:S04]  /*07a0*/  IADD3 R4, P0, PT, R2, UR8, RZ ;  /* 0x0000000802047c10 */ /* 0x001fc8000ff1e0ff */
[----:B------:R-:W-:Y:S02]  /*07b0*/  LEA.HI.X.SX32 R5, R2, UR9, 0x1, P0 ;  /* 0x0000000902057c11 */ /* 0x000fe400080f0eff */
[----:B------:R-:W-:-:S03]  /*07c0*/  IADD3 R18, P0, PT, R4, R11, RZ ;  /* 0x0000000b04127210 */ /* 0x000fc60007f1e0ff */
[----:B------:R-:W2:Y:S02]  /*07d0*/  LDG.E.U8 R14, desc[UR6][R4.64] ;  /* 0x00000006040e7981 */ /* 0x000ea4000c1e1100 */
[----:B------:R-:W-:Y:S01]  /*07e0*/  IMAD.X R19, R7, 0x1, R5, P0 ;  /* 0x0000000107137824 */ /* 0x000fe200000e0605 */
[C---:B------:R-:W-:Y:S01]  /*07f0*/  IADD3 R2, P0, PT, R3.reuse, R4, RZ ;  /* 0x0000000403027210 */ /* 0x040fe20007f1e0ff */
[----:B------:R-:W3:Y:S04]  /*0800*/  LDG.E.U8 R21, desc[UR6][R4.64+0x2] ;  /* 0x0000020604157981 */ /* 0x000ee8000c1e1100 */
[----:B------:R-:W4:Y:S01]  /*0810*/  LDG.E.U8 R17, desc[UR6][R18.64] ;  /* 0x0000000612117981 */ /* 0x000f22000c1e1100 */
[----:B------:R-:W-:Y:S02]  /*0820*/  LEA.HI.X.SX32 R3, R3, R5, 0x1, P0 ;  /* 0x0000000503037211 */ /* 0x000fe400000f0eff */
[----:B------:R-:W-:Y:S01]  /*0830*/  IADD3 R6, P0, PT, R2, R11, RZ ;  /* 0x0000000b02067210 */ /* 0x000fe20007f1e0ff */
[----:B------:R-:W5:Y:S04]  /*0840*/  LDG.E.U8 R10, desc[UR6][R18.64+0x1] ;  /* 0x00000106120a7981 */ /* 0x000f68000c1e1100 */
[----:B------:R-:W3:Y:S04]  /*0850*/  LDG.E.U8 R16, desc[UR6][R18.64+0x2] ;  /* 0x0000020612107981 */ /* 0x000ee8000c1e1100 */
[----:B------:R-:W3:Y:S04]  /*0860*/  LDG.E.U8 R12, desc[UR6][R2.64] ;  /* 0x00000006020c7981 */ /* 0x000ee8000c1e1100 */
[----:B------:R0:W3:Y:S01]  /*0870*/  LDG.E.U8 R11, desc[UR6][R4.64+0x1] ;  /* 0x00000106040b7981 */ /* 0x0000e2000c1e1100 */
[----:B------:R-:W-:-:S03]  /*0880*/  IMAD.X R7, R7, 0x1, R3, P0 ;  /* 0x0000000107077824 */ /* 0x000fc600000e0603 */
[----:B------:R-:W3:Y:S04]  /*0890*/  LDG.E.U8 R13, desc[UR6][R2.64+0x1] ;  /* 0x00000106020d7981 */ /* 0x000ee8000c1e1100 */
[----:B------:R1:W3:Y:S04]  /*08a0*/  LDG.E.U8 R22, desc[UR6][R2.64+0x2] ;  /* 0x0000020602167981 */ /* 0x0002e8000c1e1100 */
[----:B------:R-:W3:Y:S04]  /*08b0*/  LDG.E.U8 R15, desc[UR6][R6.64] ;  /* 0x00000006060f7981 */ /* 0x000ee8000c1e1100 */
[----:B------:R-:W3:Y:S04]  /*08c0*/  LDG.E.U8 R20, desc[UR6][R6.64+0x1] ;  /* 0x0000010606147981 */ /* 0x000ee8000c1e1100 */
[----:B------:R5:W3:Y:S01]  /*08d0*/  LDG.E.U8 R23, desc[UR6][R6.64+0x2] ;  /* 0x0000020606177981 */ /* 0x000ae2000c1e1100 */
[----:B------:R-:W-:-:S02]  /*08e0*/  I2FP.F32.S32 R26, R25 ;  /* 0x00000019001a7245 */ /* 0x000fc40000201400 */
[----:B------:R-:W-:-:S03]  /*08f0*/  I2FP.F32.S32 R25, R24 ;  /* 0x0000001800197245 */ /* 0x000fc60000201400 */
[----:B------:R-:W-:Y:S02]  /*0900*/  FADD R26, -R26, R9 ;  /* 0x000000091a1a7221 */ /* 0x000fe40000000100 */
[----:B------:R-:W-:Y:S02]  /*0910*/  FADD R25, -R25, R8 ;  /* 0x0000000819197221 */ /* 0x000fe40000000100 */
[C---:B------:R-:W-:Y:S02]  /*0920*/  FADD R8, -R26.reuse, 1 ;  /* 0x3f8000001a087421 */ /* 0x040fe40000000100 */
[C---:B------:R-:W-:Y:S02]  /*0930*/  FADD R9, -R25.reuse, 1 ;  /* 0x3f80000019097421 */ /* 0x040fe40000000100 */
[-C--:B0-----:R-:W-:Y:S02]  /*0940*/  FMUL R5, R25, R8.reuse ;  /* 0x0000000819057220 */ /* 0x081fe40000400000 */
[----:B------:R-:W-:Y:S01]  /*0950*/  FMUL R4, R9, R8 ;  /* 0x0000000809047220 */ /* 0x000fe20000400000 */
[----:B-1----:R-:W-:Y:S01]  /*0960*/  FMUL R3, R26, R9 ;  /* 0x000000091a037220 */ /* 0x002fe20000400000 */
[----:B------:R-:W-:Y:S01]  /*0970*/  FMUL R2, R25, R26 ;  /* 0x0000001a19027220 */ /* 0x000fe20000400000 */
[----:B----4-:R-:W-:-:S02]  /*0980*/  I2FP.F32.U32 R18, R17 ;  /* 0x0000001100127245 */ /* 0x010fc40000201000 */
[----:B--2---:R-:W-:Y:S02]  /*0990*/  I2FP.F32.U32 R17, R14 ;  /* 0x0000000e00117245 */ /* 0x004fe40000201000 */
[----:B-----5:R-:W-:Y:S01]  /*09a0*/  I2FP.F32.U32 R10, R10 ;  /* 0x0000000a000a7245 */ /* 0x020fe20000201000 */
[----:B------:R-:W-:Y:S01]  /*09b0*/  FMUL R7, R5, R18 ;  /* 0x0000001205077220 */ /* 0x000fe20000400000 */
[----:B---3--:R-:W-:-:S03]  /*09c0*/  I2FP.F32.U32 R16, R16 ;  /* 0x0000001000107245 */ /* 0x008fc60000201000 */
[----:B------:R-:W-:Y:S01]  /*09d0*/  FFMA R6, R4, R17, R7 ;  /* 0x0000001104067223 */ /* 0x000fe20000000007 */
[C---:B------:R-:W-:Y:S01]  /*09e0*/  FMUL R9, R5.reuse, R10 ;  /* 0x0000000a05097220 */ /* 0x040fe20000400000 */
[----:B------:R-:W-:Y:S01]  /*09f0*/  I2FP.F32.U32 R12, R12 ;  /* 0x0000000c000c7245 */ /* 0x000fe20000201000 */
[----:B------:R-:W-:Y:S01]  /*0a00*/  FMUL R5, R5, R16 ;  /* 0x0000001005057220 */ /* 0x000fe20000400000 */
[----:B------:R-:W-:Y:S02]  /*0a10*/  I2FP.F32.U32 R21, R21 ;  /* 0x0000001500157245 */ /* 0x000fe40000201000 */
[----:B------:R-:W-:Y:S01]  /*0a20*/  I2FP.F32.U32 R11, R11 ;  /* 0x0000000b000b7245 */ /* 0x000fe20000201000 */
[----:B------:R-:W-:Y:S01]  /*0a30*/  FFMA R7, R3, R12, R6 ;  /* 0x0000000c03077223 */ /* 0x000fe20000000006 */
[----:B------:R-:W-:-:S03]  /*0a40*/  I2FP.F32.U32 R13, R13 ;  /* 0x0000000d000d7245 */ /* 0x000fc60000201000 */
[C---:B------:R-:W-:Y:S01]  /*0a50*/  FFMA R6, R4.reuse, R11, R9 ;  /* 0x0000000b04067223 */ /* 0x040fe20000000009 */
[----:B------:R-:W-:Y:S01]  /*0a60*/  FFMA R4, R4, R21, R5 ;  /* 0x0000001504047223 */ /* 0x000fe20000000005 */
        /* <DEDUP_REMOVED lines=8> */
[----:B------:R-:W-:Y:S02]  /*0af0*/  FFMA R23, R2, R23, R3 ;  /* 0x0000001702177223 */ /* 0x000fe40000000003 */
[----:B------:R-:W0:Y:S01]  /*0b00*/  F2I.U32.TRUNC.NTZ R7, R7 ;  /* 0x0000000700077305 */ /* 0x000e22000020f000 */
[----:B------:R-:W-:-:S07]  /*0b10*/  IADD3 R2, P0, PT, R0, UR10, RZ ;  /* 0x0000000a00027c10 */ /* 0x000fce000ff1e0ff */
[----:B------:R-:W1:Y:S08]  /*0b20*/  F2I.U32.TRUNC.NTZ R13, R13 ;  /* 0x0000000d000d7305 */ /* 0x000e70000020f000 */
[----:B------:R-:W2:Y:S01]  /*0b30*/  F2I.U32.TRUNC.NTZ R23, R23 ;  /* 0x0000001700177305 */ /* 0x000ea2000020f000 */
[----:B------:R-:W-:-:S05]  /*0b40*/  LEA.HI.X.SX32 R3, R0, UR11, 0x1, P0 ;  /* 0x0000000b00037c11 */ /* 0x000fca00080f0eff */
[----:B0-----:R-:W-:Y:S04]  /*0b50*/  STG.E.U8 desc[UR6][R2.64], R7 ;  /* 0x0000000702007986 */ /* 0x001fe8000c101106 */
[----:B-1----:R-:W-:Y:S04]  /*0b60*/  STG.E.U8 desc[UR6][R2.64+0x1], R13 ;  /* 0x0000010d02007986 */ /* 0x002fe8000c101106 */
[----:B--2---:R-:W-:Y:S01]  /*0b70*/  STG.E.U8 desc[UR6][R2.64+0x2], R23 ;  /* 0x0000021702007986 */ /* 0x004fe2000c101106 */
[----:B------:R-:W-:Y:S05]  /*0b80*/  EXIT ;  /* 0x000000000000794d */ /* 0x000fea0003800000 */
.L_x_109:
[----:B------:R-:W-:Y:S05]  /*0b90*/  BSYNC.RECONVERGENT B0 ;  /* 0x0000000000007941 */ /* 0x000fea0003800200 */
.L_x_108:
[----:B------:R-:W0:Y:S02]  /*0ba0*/  LDCU.64 UR4, c[0x0][0x388] ;  /* 0x00007100ff0477ac */ /* 0x000e240008000a00 */
[----:B0-----:R-:W-:-:S04]  /*0bb0*/  IADD3 R2, P0, PT, R0, UR4, RZ ;  /* 0x0000000400027c10 */ /* 0x001fc8000ff1e0ff */
[----:B------:R-:W-:-:S05]  /*0bc0*/  LEA.HI.X.SX32 R3, R0, UR5, 0x1, P0 ;  /* 0x0000000500037c11 */ /* 0x000fca00080f0eff */
[----:B------:R-:W-:Y:S04]  /*0bd0*/  STG.E.U8 desc[UR6][R2.64], RZ ;  /* 0x000000ff02007986 */ /* 0x000fe8000c101106 */
[----:B------:R-:W-:Y:S04]  /*0be0*/  STG.E.U8 desc[UR6][R2.64+0x1], RZ ;  /* 0x000001ff02007986 */ /* 0x000fe8000c101106 */
[----:B------:R-:W-:Y:S01]  /*0bf0*/  STG.E.U8 desc[UR6][R2.64+0x2], RZ ;  /* 0x000002ff02007986 */ /* 0x000fe2000c101106 */
[----:B------:R-:W-:Y:S05]  /*0c00*/  EXIT ;  /* 0x000000000000794d */ /* 0x000fea0003800000 */
        .weak           $__internal_5_$__cuda_sm3x_div_rn_noftz_f32_slowpath
        .type           $__internal_5_$__cuda_sm3x_div_rn_noftz_f32_slowpath,@function
        .size           $__internal_5_$__cuda_sm3x_div_rn_noftz_f32_slowpath,(.L_x_154 - $__internal_5_$__cuda_sm3x_div_rn_noftz_f32_slowpath)
$__internal_5_$__cuda_sm3x_div_rn_noftz_f32_slowpath:
[--C-:B------:R-:W-:Y:S01]  /*0c10*/  SHF.R.U32.HI R9, RZ, 0x17, R3.reuse ;  /* 0x00000017ff097819 */ /* 0x100fe20000011603 */
[----:B------:R-:W-:Y:S01]  /*0c20*/  BSSY.RECONVERGENT B1, `(.L_x_110) ;  /* 0x0000063000017945 */ /* 0x000fe20003800200 */
[----:B------:R-:W-:Y:S02]  /*0c30*/  SHF.R.U32.HI R7, RZ, 0x17, R2 ;  /* 0x00000017ff077819 */ /* 0x000fe40000011602 */
[----:B------:R-:W-:Y:S01]  /*0c40*/  LOP3.LUT R14, R9, 0xff, RZ, 0xc0, !PT ;  /* 0x000000ff090e7812 */ /* 0x000fe200078ec0ff */
[----:B------:R-:W-:Y:S01]  /*0c50*/  IMAD.MOV.U32 R9, RZ, RZ, R3 ;  /* 0x000000ffff097224 */ /* 0x000fe200078e0003 */
[----:B------:R-:W-:-:S03]  /*0c60*/  LOP3.LUT R12, R7, 0xff, RZ, 0xc0, !PT ;  /* 0x000000ff070c7812 */ /* 0x000fc600078ec0ff */
[----:B------:R-:W-:Y:S02]  /*0c70*/  VIADD R11, R14, 0xffffffff ;  /* 0xffffffff0e0b7836 */ /* 0x000fe40000000000 */
[----:B------:R-:W-:-:S03]  /*0c80*/  VIADD R10, R12, 0xffffffff ;  /* 0xffffffff0c0a7836 */ /* 0x000fc60000000000 */
        /* <DEDUP_REMOVED lines=22> */
[----:B------:R-:W-:Y:S02]  /*0df0*/  @P0 IMAD.MOV.U32 R7, RZ, RZ, RZ ;  /* 0x000000ffff070224 */ /* 0x000fe400078e00ff */
[----:B------:R-:W-:Y:S01]  /*0e00*/  @!P0 FFMA R2, R2, 1.84467440737095516160e+19, RZ ;  /* 0x5f80000002028823 */ /* 0x000fe200000000ff */
[----:B------:R-:W-:Y:S02]  /*0e10*/  @!P0 IMAD.MOV.U32 R7, RZ, RZ, -0x40 ;  /* 0xffffffc0ff078424 */ /* 0x000fe400078e00ff */
[----:B------:R-:W-:Y:S02]  /*0e20*/  @!P1 FFMA R9, R3, 1.84467440737095516160e+19, RZ ;  /* 0x5f80000003099823 */ /* 0x000fe400000000ff */
[----:B------:R-:W-:-:S07]  /*0e30*/  @!P1 VIADD R7, R7, 0x40 ;  /* 0x0000004007079836 */ /* 0x000fce0000000000 */
.L_x_111:
[----:B------:R-:W-:Y:S01]  /*0e40*/  LEA R10, R14, 0xc0800000, 0x17 ;  /* 0xc08000000e0a7811 */ /* 0x000fe200078eb8ff */
[----:B------:R-:W-:Y:S04]  /*0e50*/  BSSY.RECONVERGENT B2, `(.L_x_116) ;  /* 0x0000036000027945 */ /* 0x000fe80003800200 */
[----:B------:R-:W-:Y:S02]  /*0e60*/  IMAD.IADD R10, R9, 0x1, -R10 ;  /* 0x00000001090a7824 */ /* 0x000fe400078e0a0a */
[----:B------:R-:W-:Y:S02]  /*0e70*/  VIADD R9, R12, 0xffffff81 ;  /* 0xffffff810c097836 */ /* 0x000fe40000000000 */
[----:B------:R0:W1:Y:S01]  /*0e80*/  MUFU.RCP R11, R10 ;  /* 0x0000000a000b7308 */ /* 0x0000620000001000 */
[----:B------:R-:W-:Y:S01]  /*0e90*/  FADD.FTZ R13, -R10, -RZ ;  /* 0x800000ff0a0d7221 */ /* 0x000fe20000010100 */
[C---:B------:R-:W-:Y:S01]  /*0ea0*/  IMAD R2, R9.reuse, -0x800000, R2 ;  /* 0xff80000009027824 */ /* 0x040fe200078e0202 */
        /* <DEDUP_REMOVED lines=10> */
[----:B------:R-:W-:-:S05]  /*0f50*/  LOP3.LUT R9, R9, 0xff, RZ, 0xc0, !PT ;  /* 0x000000ff09097812 */ /* 0x000fca00078ec0ff */
[----:B------:R-:W-:-:S04]  /*0f60*/  IMAD.IADD R13, R9, 0x1, R10 ;  /* 0x00000001090d7824 */ /* 0x000fc800078e020a */
        /* <DEDUP_REMOVED lines=11> */
[CCC-:B------:R-:W-:Y:S01]  /*1020*/  FFMA.RM R10, R16.reuse, R12.reuse, R11.reuse ;  /* 0x0000000c100a7223 */ /* 0x1c0fe2000000400b */
[C---:B------:R-:W-:Y:S02]  /*1030*/  ISETP.NE.AND P2, PT, R13.reuse, RZ, PT ;  /* 0x000000ff0d00720c */ /* 0x040fe40003f45270 */
[----:B------:R-:W-:Y:S02]  /*1040*/  ISETP.NE.AND P1, PT, R13, RZ, PT ;  /* 0x000000ff0d00720c */ /* 0x000fe40003f25270 */
[----:B------:R-:W-:Y:S01]  /*1050*/  LOP3.LUT R9, R7, 0x7fffff, RZ, 0xc0, !PT ;  /* 0x007fffff07097812 */ /* 0x000fe200078ec0ff */
[----:B------:R-:W-:Y:S01]  /*1060*/  FFMA.RP R7, R16, R12, R11 ;  /* 0x0000000c10077223 */ /* 0x000fe2000000800b */
[----:B------:R-:W-:Y:S02]  /*1070*/  VIADD R12, R13, 0x20 ;  /* 0x000000200d0c7836 */ /* 0x000fe40000000000 */
[----:B------:R-:W-:Y:S01]  /*1080*/  LOP3.LUT R9, R9, 0x800000, RZ, 0xfc, !PT ;  /* 0x0080000009097812 */ /* 0x000fe200078efcff */
[----:B------:R-:W-:Y:S01]  /*1090*/  IMAD.MOV R11, RZ, RZ, -R13 ;  /* 0x000000ffff0b7224 */ /* 0x000fe200078e0a0d */
[----:B------:R-:W-:-:S02]  /*10a0*/  FSETP.NEU.FTZ.AND P0, PT, R7, R10, PT ;  /* 0x0000000a0700720b */ /* 0x000fc40003f1d000 */
[----:B------:R-:W-:Y:S02]  /*10b0*/  SHF.L.U32 R12, R9, R12, RZ ;  /* 0x0000000c090c7219 */ /* 0x000fe400000006ff */
[----:B------:R-:W-:Y:S02]  /*10c0*/  SEL R10, R11, RZ, P2 ;  /* 0x000000ff0b0a7207 */ /* 0x000fe40001000000 */
[----:B------:R-:W-:Y:S02]  /*10d0*/  ISETP.NE.AND P1, PT, R12, RZ, P1 ;  /* 0x000000ff0c00720c */ /* 0x000fe40000f25270 */
[----:B------:R-:W-:Y:S02]  /*10e0*/  SHF.R.U32.HI R10, RZ, R10, R9 ;  /* 0x0000000aff0a7219 */ /* 0x000fe40000011609 */
[----:B------:R-:W-:Y:S02]  /*10f0*/  PLOP3.LUT P0, PT, P0, P1, PT, 0xf8, 0x8f ;  /* 0x00000000008f781c */ /* 0x000fe40000703f70 */
[----:B------:R-:W-:-:S02]  /*1100*/  SHF.R.U32.HI R12, RZ, 0x1, R10 ;  /* 0x00000001ff0c7819 */ /* 0x000fc4000001160a */
[----:B------:R-:W-:-:S04]  /*1110*/  SEL R7, RZ, 0x1, !P0 ;  /* 0x00000001ff077807 */ /* 0x000fc80004000000 */
[----:B------:R-:W-:-:S04]  /*1120*/  LOP3.LUT R7, R7, 0x1, R12, 0xf8, !PT ;  /* 0x0000000107077812 */ /* 0x000fc800078ef80c */
[----:B------:R-:W-:-:S05]  /*1130*/  LOP3.LUT R7, R7, R10, RZ, 0xc0, !PT ;  /* 0x0000000a07077212 */ /* 0x000fca00078ec0ff */
[----:B------:R-:W-:-:S05]  /*1140*/  IMAD.IADD R7, R12, 0x1, R7 ;  /* 0x000000010c077824 */ /* 0x000fca00078e0207 */
[----:B------:R-:W-:Y:S01]  /*1150*/  LOP3.LUT R2, R7, R2, RZ, 0xfc, !PT ;  /* 0x0000000207027212 */ /* 0x000fe200078efcff */
[----:B------:R-:W-:Y:S06]  /*1160*/  BRA `(.L_x_119) ;  /* 0x0000000000107947 */ /* 0x000fec0003800000 */
.L_x_118:
[----:B------:R-:W-:-:S04]  /*1170*/  LOP3.LUT R2, R2, 0x80000000, RZ, 0xc0, !PT ;  /* 0x8000000002027812 */ /* 0x000fc800078ec0ff */
[----:B------:R-:W-:Y:S01]  /*1180*/  LOP3.LUT R2, R2, 0x7f800000, RZ, 0xfc, !PT ;  /* 0x7f80000002027812 */ /* 0x000fe200078efcff */
[----:B------:R-:W-:Y:S06]  /*1190*/  BRA `(.L_x_119) ;  /* 0x0000000000047947 */ /* 0x000fec0003800000 */
.L_x_117:
[----:B------:R-:W-:-:S07]  /*11a0*/  IMAD R2, R10, 0x800000, R2 ;  /* 0x008000000a027824 */ /* 0x000fce00078e0202 */
.L_x_119:
[----:B------:R-:W-:Y:S05]  /*11b0*/  BSYNC.RECONVERGENT B2 ;  /* 0x0000000000027941 */ /* 0x000fea0003800200 */
.L_x_116:
[----:B------:R-:W-:Y:S05]  /*11c0*/  BRA `(.L_x_120) ;  /* 0x0000000000207947 */ /* 0x000fea0003800000 */
.L_x_115:
[----:B------:R-:W-:-:S04]  /*11d0*/  LOP3.LUT R2, R9, 0x80000000, R2, 0x48, !PT ;  /* 0x8000000009027812 */ /* 0x000fc800078e4802 */
[----:B------:R-:W-:Y:S01]  /*11e0*/  LOP3.LUT R2, R2, 0x7f800000, RZ, 0xfc, !PT ;  /* 0x7f80000002027812 */ /* 0x000fe200078efcff */
[----:B------:R-:W-:Y:S06]  /*11f0*/  BRA `(.L_x_120) ;  /* 0x0000000000147947 */ /* 0x000fec0003800000 */
.L_x_114:
[----:B------:R-:W-:Y:S01]  /*1200*/  LOP3.LUT R2, R9, 0x80000000, R2, 0x48, !PT ;  /* 0x8000000009027812 */ /* 0x000fe200078e4802 */
[----:B------:R-:W-:Y:S06]  /*1210*/  BRA `(.L_x_120) ;  /* 0x00000000000c7947 */ /* 0x000fec0003800000 */
.L_x_113:
[----:B------:R-:W0:Y:S01]  /*1220*/  MUFU.RSQ R2, -QNAN ;  /* 0xffc0000000027908 */ /* 0x000e220000001400 */
[----:B------:R-:W-:Y:S05]  /*1230*/  BRA `(.L_x_120) ;  /* 0x0000000000047947 */ /* 0x000fea0003800000 */
.L_x_112:
[----:B------:R-:W-:-:S07]  /*1240*/  FADD.FTZ R2, R2, R3 ;  /* 0x0000000302027221 */ /* 0x000fce0000010000 */
.L_x_120:
[----:B------:R-:W-:Y:S05]  /*1250*/  BSYNC.RECONVERGENT B1 ;  /* 0x0000000000017941 */ /* 0x000fea0003800200 */
.L_x_110:
[----:B------:R-:W-:-:S04]  /*1260*/  IMAD.MOV.U32 R7, RZ, RZ, 0x0 ;  /* 0x00000000ff077424 */ /* 0x000fc800078e00ff */
[----:B0-----:R-:W-:Y:S05]  /*1270*/  RET.REL.NODEC R6 `(_Z20homographyCudaKernelPhS_iiii) ;  /* 0xffffffec06607950 */ /* 0x001fea0003c3ffff */
.L_x_121:
        /* <DEDUP_REMOVED lines=16> */
.L_x_154:


//--------------------- .text._Z19undistortCudaKernelPhS_iii --------------------------
	.section	.text._Z19undistortCudaKernelPhS_iii,"ax",@progbits
	.align	128
        .global         _Z19undistortCudaKernelPhS_iii
        .type           _Z19undistortCudaKernelPhS_iii,@function
        .size           _Z19undistortCudaKernelPhS_iii,(.L_x_156 - _Z19undistortCudaKernelPhS_iii)
        .other          _Z19undistortCudaKernelPhS_iii,@"STO_CUDA_ENTRY STV_DEFAULT"
_Z19undistortCudaKernelPhS_iii:
.text._Z19undistortCudaKernelPhS_iii:
        /* <DEDUP_REMOVED lines=13> */
[----:B------:R-:W-:Y:S01]  /*00d0*/  HFMA2 R4, -RZ, RZ, 0.70751953125, -24.84375 ;  /* 0x39a9ce36ff047431 */ /* 0x000fe200000001ff */
[----:B------:R-:W-:Y:S01]  /*00e0*/  I2FP.F32.S32 R0, R5 ;  /* 0x0000000500007245 */ /* 0x000fe20000201400 */
[----:B------:R-:W-:Y:S01]  /*00f0*/  IMAD.MOV.U32 R3, RZ, RZ, 0x4540f945 ;  /* 0x4540f945ff037424 */ /* 0x000fe200078e00ff */
[----:B------:R-:W-:Y:S03]  /*0100*/  BSSY.RECONVERGENT B0, `(.L_x_122) ;  /* 0x000000d000007945 */ /* 0x000fe60003800200 */
[----:B------:R-:W-:-:S04]  /*0110*/  FADD R0, R0, -1855.638427734375 ;  /* 0xc4e7f46e00007421 */ /* 0x000fc80000000000 */
        /* <DEDUP_REMOVED lines=9> */
[----:B------:R-:W-:Y:S05]  /*01b0*/  CALL.REL.NOINC `($__internal_7_$__cuda_sm3x_div_rn_noftz_f32_slowpath) ;  /* 0x0000000800e07944 */ /* 0x000fea0003c00000 */
[----:B------:R-:W-:-:S07]  /*01c0*/  IMAD.MOV.U32 R4, RZ, RZ, R0 ;  /* 0x000000ffff047224 */ /* 0x000fce00078e0000 */
.L_x_123:
[----:B------:R-:W-:Y:S05]  /*01d0*/  BSYNC.RECONVERGENT B0 ;  /* 0x0000000000007941 */ /* 0x000fea0003800200 */
.L_x_122:
[----:B------:R-:W-:Y:S01]  /*01e0*/  I2FP.F32.U32 R0, R2 ;  /* 0x0000000200007245 */ /* 0x000fe20000201000 */
[----:B------:R-:W-:Y:S01]  /*01f0*/  IMAD.MOV.U32 R3, RZ, RZ, 0x4541020f ;  /* 0x4541020fff037424 */ /* 0x000fe200078e00ff */
[----:B------:R-:W-:Y:S01]  /*0200*/  MOV R6, 0x39a9c67b ;  /* 0x39a9c67b00067802 */ /* 0x000fe20000000f00 */
[----:B------:R-:W-:Y:S02]  /*0210*/  BSSY.RECONVERGENT B0, `(.L_x_124) ;  /* 0x000000d000007945 */ /* 0x000fe40003800200 */
[----:B------:R-:W-:Y:S02]  /*0220*/  FADD R0, R0, -1048.6519775390625 ;  /* 0xc48314dd00007421 */ /* 0x000fe40000000000 */
[----:B------:R-:W-:Y:S02]  /*0230*/  FFMA R3, R6, -R3, 1 ;  /* 0x3f80000006037423 */ /* 0x000fe40000000803 */
[----:B------:R-:W0:Y:S02]  /*0240*/  FCHK P0, R0, 3088.128662109375 ;  /* 0x4541020f00007902 */ /* 0x000e240000000000 */
[----:B------:R-:W-:-:S04]  /*0250*/  FFMA R3, R3, R6, 0.00032382071367464959621 ;  /* 0x39a9c67b03037423 */ /* 0x000fc80000000006 */
[----:B------:R-:W-:-:S04]  /*0260*/  FFMA R6, R0, R3, RZ ;  /* 0x0000000300067223 */ /* 0x000fc800000000ff */
[----:B------:R-:W-:-:S04]  /*0270*/  FFMA R7, R6, -3088.128662109375, R0 ;  /* 0xc541020f06077823 */ /* 0x000fc80000000000 */
[----:B------:R-:W-:Y:S01]  /*0280*/  FFMA R3, R3, R7, R6 ;  /* 0x0000000703037223 */ /* 0x000fe20000000006 */
[----:B0-----:R-:W-:Y:S06]  /*0290*/  @!P0 BRA `(.L_x_125) ;  /* 0x0000000000108947 */ /* 0x001fec0003800000 */
[----:B------:R-:W-:Y:S01]  /*02a0*/  HFMA2 R3, -RZ, RZ, 5.25390625, 3.1411647796630859375e-05 ;  /* 0x4541020fff037431 */ /* 0x000fe200000001ff */
[----:B------:R-:W-:-:S07]  /*02b0*/  MOV R6, 0x2d0 ;  /* 0x000002d000067802 */ /* 0x000fce0000000f00 */
[----:B------:R-:W-:Y:S05]  /*02c0*/  CALL.REL.NOINC `($__internal_7_$__cuda_sm3x_div_rn_noftz_f32_slowpath) ;  /* 0x00000008009c7944 */ /* 0x000fea0003c00000 */
[----:B------:R-:W-:-:S07]  /*02d0*/  IMAD.MOV.U32 R3, RZ, RZ, R0 ;  /* 0x000000ffff037224 */ /* 0x000fce00078e0000 */
.L_x_125:
[----:B------:R-:W-:Y:S05]  /*02e0*/  BSYNC.RECONVERGENT B0 ;  /* 0x0000000000007941 */ /* 0x000fea0003800200 */
.L_x_124:
[----:B------:R-:W-:Y:S01]  /*02f0*/  FMUL R7, R3, R3 ;  /* 0x0000000303077220 */ /* 0x000fe20000400000 */
[----:B------:R-:W-:Y:S03]  /*0300*/  BSSY.RECONVERGENT B0, `(.L_x_126) ;  /* 0x000000f000007945 */ /* 0x000fe60003800200 */
[----:B------:R-:W-:-:S04]  /*0310*/  FFMA R7, R4, R4, R7 ;  /* 0x0000000404077223 */ /* 0x000fc80000000007 */
[----:B------:R0:W1:Y:S01]  /*0320*/  MUFU.RSQ R6, R7 ;  /* 0x0000000700067308 */ /* 0x0000620000001400 */
[----:B------:R-:W-:-:S04]  /*0330*/  IADD3 R0, PT, PT, R7, -0xd000000, RZ ;  /* 0xf300000007007810 */ /* 0x000fc80007ffe0ff */
[----:B------:R-:W-:-:S13]  /*0340*/  ISETP.GT.U32.AND P0, PT, R0, 0x727fffff, PT ;  /* 0x727fffff0000780c */ /* 0x000fda0003f04070 */
[----:B01----:R-:W-:Y:S05]  /*0350*/  @!P0 BRA `(.L_x_127) ;  /* 0x0000000000148947 */ /* 0x003fea0003800000 */
[----:B------:R-:W-:Y:S01]  /*0360*/  BSSY.RECONVERGENT B1, `(.L_x_128) ;  /* 0x0000003000017945 */ /* 0x000fe20003800200 */
[----:B------:R-:W-:-:S07]  /*0370*/  MOV R11, 0x390 ;  /* 0x00000390000b7802 */ /* 0x000fce0000000f00 */
[----:B------:R-:W-:Y:S05]  /*0380*/  CALL.REL.NOINC `($__internal_6_$__cuda_sm20_sqrt_rn_f32_slowpath) ;  /* 0x00000008000c7944 */ /* 0x000fea0003c00000 */
[----:B------:R-:W-:Y:S05]  /*0390*/  BSYNC.RECONVERGENT B1 ;  /* 0x0000000000017941 */ /* 0x000fea0003800200 */
.L_x_128:
[----:B------:R-:W-:Y:S05]  /*03a0*/  BRA `(.L_x_129) ;  /* 0x0000000000107947 */ /* 0x000fea0003800000 */
.L_x_127:
[----:B------:R-:W-:Y:S01]  /*03b0*/  FMUL.FTZ R0, R7, R6 ;  /* 0x0000000607007220 */ /* 0x000fe20000410000 */
[----:B------:R-:W-:-:S03]  /*03c0*/  FMUL.FTZ R6, R6, 0.5 ;  /* 0x3f00000006067820 */ /* 0x000fc60000410000 */
[----:B------:R-:W-:-:S04]  /*03d0*/  FFMA R7, -R0, R0, R7 ;  /* 0x0000000000077223 */ /* 0x000fc80000000107 */
[----:B------:R-:W-:-:S07]  /*03e0*/  FFMA R0, R7, R6, R0 ;  /* 0x0000000607007223 */ /* 0x000fce0000000000 */
.L_x_129:
[----:B------:R-:W-:Y:S05]  /*03f0*/  BSYNC.RECONVERGENT B0 ;  /* 0x0000000000007941 */ /* 0x000fea0003800200 */
.L_x_126:
[C---:B------:R-:W-:Y:S01]  /*0400*/  FMUL R7, R0.reuse, -0.55573624372482299805 ;  /* 0xbf0e44bb00077820 */ /* 0x040fe20000400000 */
[C---:B------:R-:W-:Y:S01]  /*0410*/  FMUL R9, R0.reuse, 0.24246086180210113525 ;  /* 0x3e7847a900097820 */ /* 0x040fe20000400000 */
[CC--:B------:R-:W-:Y:S01]  /*0420*/  FMUL R8, R0.reuse, R0.reuse ;  /* 0x0000000000087220 */ /* 0x0c0fe20000400000 */
[----:B------:R-:W-:Y:S02]  /*0430*/  IMAD.MOV.U32 R13, RZ, RZ, 0x4541020f ;  /* 0x4541020fff0d7424 */ /* 0x000fe400078e00ff */
[-C--:B------:R-:W-:Y:S01]  /*0440*/  FMUL R11, R7, R0.reuse ;  /* 0x00000000070b7220 */ /* 0x080fe20000400000 */
[----:B------:R-:W-:Y:S01]  /*0450*/  FMUL R7, R0, 0.025850519537925720215 ;  /* 0x3cd3c47800077820 */ /* 0x000fe20000400000 */
[-C--:B------:R-:W-:Y:S01]  /*0460*/  FMUL R9, R9, R0.reuse ;  /* 0x0000000009097220 */ /* 0x080fe20000400000 */
[----:B------:R-:W0:Y:S01]  /*0470*/  LDCU UR12, c[0x0][0x390] ;  /* 0x00007200ff0c77ac */ /* 0x000e220008000800 */
[-C--:B------:R-:W-:Y:S01]  /*0480*/  FMUL R11, R11, R0.reuse ;  /* 0x000000000b0b7220 */ /* 0x080fe20000400000 */
[-C--:B------:R-:W-:Y:S01]  /*0490*/  FFMA R7, R7, R0.reuse, 1 ;  /* 0x3f80000007077423 */ /* 0x080fe20000000000 */
[-C--:B------:R-:W-:Y:S01]  /*04a0*/  FMUL R6, R9, R0.reuse ;  /* 0x0000000009067220 */ /* 0x080fe20000400000 */
[----:B------:R-:W-:Y:S01]  /*04b0*/  FADD R9, R4, R4 ;  /* 0x0000000404097221 */ /* 0x000fe20000000000 */
[-C--:B------:R-:W-:Y:S01]  /*04c0*/  FMUL R11, R11, R0.reuse ;  /* 0x000000000b0b7220 */ /* 0x080fe20000400000 */
[----:B------:R-:W1:Y:S01]  /*04d0*/  LDCU.64 UR6, c[0x0][0x358] ;  /* 0x00006b00ff0677ac */ /* 0x000e620008000a00 */
[----:B------:R-:W-:Y:S01]  /*04e0*/  FFMA R7, R6, R0, R7 ;  /* 0x0000000006077223 */ /* 0x000fe20000000007 */
[--C-:B------:R-:W-:Y:S01]  /*04f0*/  FFMA R9, R9, R4, R8.reuse ;  /* 0x0000000409097223 */ /* 0x100fe20000000008 */
[-C--:B------:R-:W-:Y:S01]  /*0500*/  FMUL R6, R11, R0.reuse ;  /* 0x000000000b067220 */ /* 0x080fe20000400000 */
[----:B------:R-:W-:Y:S01]  /*0510*/  FADD R11, R3, R3 ;  /* 0x00000003030b7221 */ /* 0x000fe20000000000 */
[----:B------:R-:W-:Y:S02]  /*0520*/  BSSY.RECONVERGENT B0, `(.L_x_130) ;  /* 0x0000062000007945 */ /* 0x000fe40003800200 */
[----:B------:R-:W-:Y:S01]  /*0530*/  FFMA R6, R6, R0, R7 ;  /* 0x0000000006067223 */ /* 0x000fe20000000007 */
[----:B------:R-:W-:Y:S01]  /*0540*/  FFMA R11, R11, R3, R8 ;  /* 0x000000030b0b7223 */ /* 0x000fe20000000008 */
[----:B------:R-:W-:-:S02]  /*0550*/  FMUL R7, R4, 0.0034310340415686368942 ;  /* 0x3b60db3304077820 */ /* 0x000fc40000400000 */
[C---:B------:R-:W-:Y:S01]  /*0560*/  FMUL R0, R6.reuse, R4 ;  /* 0x0000000406007220 */ /* 0x040fe20000400000 */
[----:B------:R-:W-:-:S03]  /*0570*/  FMUL R6, R6, R3 ;  /* 0x0000000306067220 */ /* 0x000fc60000400000 */
[-C--:B------:R-:W-:Y:S01]  /*0580*/  FFMA R0, R7, R3.reuse, R0 ;  /* 0x0000000307007223 */ /* 0x080fe20000000000 */
[----:B------:R-:W-:Y:S01]  /*0590*/  FFMA R6, R11, 0.0017155170207843184471, R6 ;  /* 0x3ae0db330b067823 */ /* 0x000fe20000000006 */
[----:B------:R-:W-:Y:S01]  /*05a0*/  FMUL R11, R4, -4.2695835873018950224e-05 ;  /* 0xb833144e040b7820 */ /* 0x000fe20000400000 */
[----:B------:R-:W2:Y:S01]  /*05b0*/  LDC R7, c[0x0][0x398] ;  /* 0x0000e600ff077b82 */ /* 0x000ea20000000800 */
[----:B------:R-:W-:Y:S02]  /*05c0*/  FFMA R0, R9, -2.1347917936509475112e-05, R0 ;  /* 0xb7b3144e09007823 */ /* 0x000fe40000000000 */
[----:B------:R-:W-:Y:S01]  /*05d0*/  FFMA R6, R11, R3, R6 ;  /* 0x000000030b067223 */ /* 0x000fe20000000006 */
[----:B------:R-:W-:-:S03]  /*05e0*/  MOV R11, 0x4540f945 ;  /* 0x4540f945000b7802 */ /* 0x000fc60000000f00 */
[----:B------:R-:W-:Y:S02]  /*05f0*/  FFMA R10, R6, R13, 1048.6519775390625 ;  /* 0x448314dd060a7423 */ /* 0x000fe4000000000d */
[----:B------:R-:W-:Y:S01]  /*0600*/  FFMA R11, R0, R11, 1855.638427734375 ;  /* 0x44e7f46e000b7423 */ /* 0x000fe2000000000b */
[----:B0-----:R-:W-:Y:S02]  /*0610*/  IMAD R0, R2, UR12, R5 ;  /* 0x0000000c02007c24 */ /* 0x001fe4000f8e0205 */
[----:B------:R-:W-:-:S04]  /*0620*/  FSETP.GE.AND P0, PT, R10, RZ, PT ;  /* 0x000000ff0a00720b */ /* 0x000fc80003f06000 */
[----:B------:R-:W-:Y:S01]  /*0630*/  FSETP.LTU.OR P0, PT, R11, RZ, !P0 ;  /* 0x000000ff0b00720b */ /* 0x000fe20004709400 */
[----:B--2---:R-:W-:-:S12]  /*0640*/  IMAD R0, R0, R7, RZ ;  /* 0x0000000700007224 */ /* 0x004fd800078e02ff */
[----:B-1----:R-:W-:Y:S05]  /*0650*/  @P0 BRA `(.L_x_131) ;  /* 0x0000000400380947 */ /* 0x002fea0003800000 */
        /* <DEDUP_REMOVED lines=25> */
[----:B------:R-:W5:Y:S03]  /*07f0*/  LDG.E.U8 R12, desc[UR6][R8.64+0x1] ;  /* 0x00000106080c7981 */ /* 0x000f66000c1e1100 */
[----:B------:R-:W-:Y:S01]  /*0800*/  IADD3.X R7, PT, PT, R13, R3, RZ, P0, !PT ;  /* 0x000000030d077210 */ /* 0x000fe200007fe4ff */
[----:B------:R-:W3:Y:S04]  /*0810*/  LDG.E.U8 R14, desc[UR6][R2.64] ;  /* 0x00000006020e7981 */ /* 0x000ee8000c1e1100 */
[----:B------:R-:W3:Y:S04]  /*0820*/  LDG.E.U8 R13, desc[UR6][R4.64+0x1] ;  /* 0x00000106040d7981 */ /* 0x000ee8000c1e1100 */
[----:B------:R0:W3:Y:S04]  /*0830*/  LDG.E.U8 R18, desc[UR6][R8.64+0x2] ;  /* 0x0000020608127981 */ /* 0x0000e8000c1e1100 */
        /* <DEDUP_REMOVED lines=10> */
[C---:B------:R-:W-:Y:S02]  /*08e0*/  FADD R8, -R20.reuse, 1 ;  /* 0x3f80000014087421 */ /* 0x040fe40000000100 */
[-C--:B------:R-:W-:Y:S02]  /*08f0*/  FMUL R5, R20, R9.reuse ;  /* 0x0000000914057220 */ /* 0x080fe40000400000 */
[----:B------:R-:W-:Y:S01]  /*0900*/  FMUL R4, R8, R9 ;  /* 0x0000000908047220 */ /* 0x000fe20000400000 */
[----:B-1----:R-:W-:Y:S01]  /*0910*/  FMUL R3, R25, R8 ;  /* 0x0000000819037220 */ /* 0x002fe20000400000 */
[----:B------:R-:W-:Y:S01]  /*0920*/  FMUL R2, R20, R25 ;  /* 0x0000001914027220 */ /* 0x000fe20000400000 */
[----:B--2---:R-:W-:-:S02]  /*0930*/  I2FP.F32.U32 R9, R16 ;  /* 0x0000001000097245 */ /* 0x004fc40000201000 */
[----:B----4-:R-:W-:Y:S02]  /*0940*/  I2FP.F32.U32 R10, R19 ;  /* 0x00000013000a7245 */ /* 0x010fe40000201000 */
[----:B-----5:R-:W-:-:S03]  /*0950*/  I2FP.F32.U32 R12, R12 ;  /* 0x0000000c000c7245 */ /* 0x020fc60000201000 */
[----:B------:R-:W-:Y:S01]  /*0960*/  FMUL R7, R5, R10 ;  /* 0x0000000a05077220 */ /* 0x000fe20000400000 */
[----:B---3--:R-:W-:-:S03]  /*0970*/  I2FP.F32.U32 R14, R14 ;  /* 0x0000000e000e7245 */ /* 0x008fc60000201000 */
[C---:B------:R-:W-:Y:S01]  /*0980*/  FFMA R6, R4.reuse, R9, R7 ;  /* 0x0000000904067223 */ /* 0x040fe20000000007 */
[----:B------:R-:W-:Y:S01]  /*0990*/  FMUL R9, R5, R12 ;  /* 0x0000000c05097220 */ /* 0x000fe20000400000 */
[----:B------:R-:W-:Y:S02]  /*09a0*/  I2FP.F32.U32 R13, R13 ;  /* 0x0000000d000d7245 */ /* 0x000fe40000201000 */
[----:B------:R-:W-:Y:S01]  /*09b0*/  FFMA R7, R3, R14, R6 ;  /* 0x0000000e03077223 */ /* 0x000fe20000000006 */
[----:B------:R-:W-:Y:S02]  /*09c0*/  I2FP.F32.U32 R18, R18 ;  /* 0x0000001200127245 */ /* 0x000fe40000201000 */
[----:B------:R-:W-:-:S03]  /*09d0*/  FFMA R6, R4, R13, R9 ;  /* 0x0000000d04067223 */ /* 0x000fc60000000009 */
[----:B------:R-:W-:Y:S01]  /*09e0*/  FMUL R9, R5, R18 ;  /* 0x0000001205097220 */ /* 0x000fe20000400000 */
[----:B------:R-:W-:Y:S02]  /*09f0*/  I2FP.F32.U32 R5, R22 ;  /* 0x0000001600057245 */ /* 0x000fe40000201000 */
[----:B------:R-:W-:Y:S02]  /*0a00*/  I2FP.F32.U32 R15, R15 ;  /* 0x0000000f000f7245 */ /* 0x000fe40000201000 */
[----:B------:R-:W-:Y:S01]  /*0a10*/  I2FP.F32.U32 R23, R23 ;  /* 0x0000001700177245 */ /* 0x000fe20000201000 */
[----:B------:R-:W-:Y:S01]  /*0a20*/  FFMA R4, R4, R5, R9 ;  /* 0x0000000504047223 */ /* 0x000fe20000000009 */
[----:B------:R-:W-:Y:S01]  /*0a30*/  I2FP.F32.U32 R17, R17 ;  /* 0x0000001100117245 */ /* 0x000fe20000201000 */
[C---:B------:R-:W-:Y:S02]  /*0a40*/  FFMA R15, R3.reuse, R15, R6 ;  /* 0x0000000f030f7223 */ /* 0x040fe40000000006 */
[----:B------:R-:W-:Y:S01]  /*0a50*/  FFMA R23, R3, R23, R4 ;  /* 0x0000001703177223 */ /* 0x000fe20000000004 */
[----:B------:R-:W-:-:S02]  /*0a60*/  I2FP.F32.U32 R21, R21 ;  /* 0x0000001500157245 */ /* 0x000fc40000201000 */
[----:B------:R-:W-:Y:S01]  /*0a70*/  I2FP.F32.U32 R24, R24 ;  /* 0x0000001800187245 */ /* 0x000fe20000201000 */
[C---:B------:R-:W-:Y:S02]  /*0a80*/  FFMA R7, R2.reuse, R17, R7 ;  /* 0x0000001102077223 */ /* 0x040fe40000000007 */
        /* <DEDUP_REMOVED lines=11> */
.L_x_131:
[----:B------:R-:W-:Y:S05]  /*0b40*/  BSYNC.RECONVERGENT B0 ;  /* 0x0000000000007941 */ /* 0x000fea0003800200 */
.L_x_130:
[----:B------:R-:W0:Y:S02]  /*0b50*/  LDCU.64 UR4, c[0x0][0x388] ;  /* 0x00007100ff0477ac */ /* 0x000e240008000a00 */
[----:B0-----:R-:W-:-:S04]  /*0b60*/  IADD3 R2, P0, PT, R0, UR4, RZ ;  /* 0x0000000400027c10 */ /* 0x001fc8000ff1e0ff */
[----:B------:R-:W-:-:S05]  /*0b70*/  LEA.HI.X.SX32 R3, R0, UR5, 0x1, P0 ;  /* 0x0000000500037c11 */ /* 0x000fca00080f0eff */
[----:B------:R-:W-:Y:S04]  /*0b80*/  STG.E.U8 desc[UR6][R2.64], RZ ;  /* 0x000000ff02007986 */ /* 0x000fe8000c101106 */
[----:B------:R-:W-:Y:S04]  /*0b90*/  STG.E.U8 desc[UR6][R2.64+0x1], RZ ;  /* 0x000001ff02007986 */ /* 0x000fe8000c101106 */
[----:B------:R-:W-:Y:S01]  /*0ba0*/  STG.E.U8 desc[UR6][R2.64+0x2], RZ ;  /* 0x000002ff02007986 */ /* 0x000fe2000c101106 */
[----:B------:R-:W-:Y:S05]  /*0bb0*/  EXIT ;  /* 0x000000000000794d */ /* 0x000fea0003800000 */
        .weak           $__internal_6_$__cuda_sm20_sqrt_rn_f32_slowpath
        .type           $__internal_6_$__cuda_sm20_sqrt_rn_f32_slowpath,@function
        .size           $__internal_6_$__cuda_sm20_sqrt_rn_f32_slowpath,($__internal_7_$__cuda_sm3x_div_rn_noftz_f32_slowpath - $__internal_6_$__cuda_sm20_sqrt_rn_f32_slowpath)
$__internal_6_$__cuda_sm20_sqrt_rn_f32_slowpath:
[----:B------:R-:W-:-:S13]  /*0bc0*/  LOP3.LUT P0, RZ, R7, 0x7fffffff, RZ, 0xc0, !PT ;  /* 0x7fffffff07ff7812 */ /* 0x000fda000780c0ff */
[----:B------:R-:W-:Y:S01]  /*0bd0*/  @!P0 IMAD.MOV.U32 R6, RZ, RZ, R7 ;  /* 0x000000ffff068224 */ /* 0x000fe200078e0007 */
[----:B------:R-:W-:Y:S06]  /*0be0*/  @!P0 BRA `(.L_x_132) ;  /* 0x0000000000448947 */ /* 0x000fec0003800000 */
[----:B------:R-:W-:Y:S02]  /*0bf0*/  FSETP.GEU.FTZ.AND P0, PT, R7, RZ, PT ;  /* 0x000000ff0700720b */ /* 0x000fe40003f1e000 */
[----:B------:R-:W-:-:S11]  /*0c00*/  MOV R0, R7 ;  /* 0x0000000700007202 */ /* 0x000fd60000000f00 */
[----:B------:R-:W-:Y:S01]  /*0c10*/  @!P0 IMAD.MOV.U32 R6, RZ, RZ, 0x7fffffff ;  /* 0x7fffffffff068424 */ /* 0x000fe200078e00ff */
        /* <DEDUP_REMOVED lines=14> */
.L_x_132:
[----:B------:R-:W-:Y:S01]  /*0d00*/  IMAD.MOV.U32 R0, RZ, RZ, R6 ;  /* 0x000000ffff007224 */ /* 0x000fe200078e0006 */
[----:B------:R-:W-:Y:S01]  /*0d10*/  MOV R6, R11 ;  /* 0x0000000b00067202 */ /* 0x000fe20000000f00 */
[----:B------:R-:W-:-:S04]  /*0d20*/  IMAD.MOV.U32 R7, RZ, RZ, 0x0 ;  /* 0x00000000ff077424 */ /* 0x000fc800078e00ff */
[----:B------:R-:W-:Y:S05]  /*0d30*/  RET.REL.NODEC R6 `(_Z19undistortCudaKernelPhS_iii) ;  /* 0xfffffff006b07950 */ /* 0x000fea0003c3ffff */
        .weak           $__internal_7_$__cuda_sm3x_div_rn_noftz_f32_slowpath
        .type           $__internal_7_$__cuda_sm3x_div_rn_noftz_f32_slowpath,@function
        .size           $__internal_7_$__cuda_sm3x_div_rn_noftz_f32_slowpath,(.L_x_156 - $__internal_7_$__cuda_sm3x_div_rn_noftz_f32_slowpath)
$__internal_7_$__cuda_sm3x_div_rn_noftz_f32_slowpath:
[----:B------:R-:W-:Y:S01]  /*0d40*/  SHF.R.U32.HI R8, RZ, 0x17, R3 ;  /* 0x00000017ff087819 */ /* 0x000fe20000011603 */
[----:B------:R-:W-:Y:S01]  /*0d50*/  BSSY.RECONVERGENT B1, `(.L_x_133) ;  /* 0x0000062000017945 */ /* 0x000fe20003800200 */
[----:B------:R-:W-:Y:S02]  /*0d60*/  SHF.R.U32.HI R7, RZ, 0x17, R0 ;  /* 0x00000017ff077819 */ /* 0x000fe40000011600 */
[----:B------:R-:W-:Y:S02]  /*0d70*/  LOP3.LUT R12, R8, 0xff, RZ, 0xc0, !PT ;  /* 0x000000ff080c7812 */ /* 0x000fe400078ec0ff */
[----:B------:R-:W-:Y:S02]  /*0d80*/  LOP3.LUT R10, R7, 0xff, RZ, 0xc0, !PT ;  /* 0x000000ff070a7812 */ /* 0x000fe400078ec0ff */
[----:B------:R-:W-:-:S03]  /*0d90*/  IADD3 R9, PT, PT, R12, -0x1, RZ ;  /* 0xffffffff0c097810 */ /* 0x000fc60007ffe0ff */
[----:B------:R-:W-:Y:S01]  /*0da0*/  VIADD R8, R10, 0xffffffff ;  /* 0xffffffff0a087836 */ /* 0x000fe20000000000 */
        /* <DEDUP_REMOVED lines=22> */
[----:B------:R-:W-:Y:S01]  /*0f10*/  @P0 IMAD.MOV.U32 R7, RZ, RZ, RZ ;  /* 0x000000ffff070224 */ /* 0x000fe200078e00ff */
[----:B------:R-:W-:Y:S01]  /*0f20*/  @!P0 MOV R7, 0xffffffc0 ;  /* 0xffffffc000078802 */ /* 0x000fe20000000f00 */
[----:B------:R-:W-:Y:S01]  /*0f30*/  @!P0 FFMA R0, R0, 1.84467440737095516160e+19, RZ ;  /* 0x5f80000000008823 */ /* 0x000fe200000000ff */
[----:B------:R-:W-:-:S03]  /*0f40*/  @!P1 FFMA R3, R3, 1.84467440737095516160e+19, RZ ;  /* 0x5f80000003039823 */ /* 0x000fc600000000ff */
[----:B------:R-:W-:-:S07]  /*0f50*/  @!P1 VIADD R7, R7, 0x40 ;  /* 0x0000004007079836 */ /* 0x000fce0000000000 */
.L_x_134:
[----:B------:R-:W-:Y:S01]  /*0f60*/  LEA R8, R12, 0xc0800000, 0x17 ;  /* 0xc08000000c087811 */ /* 0x000fe200078eb8ff */
[----:B------:R-:W-:Y:S03]  /*0f70*/  BSSY.RECONVERGENT B2, `(.L_x_139) ;  /* 0x0000036000027945 */ /* 0x000fe60003800200 */
[----:B------:R-:W-:Y:S01]  /*0f80*/  IADD3 R8, PT, PT, -R8, R3, RZ ;  /* 0x0000000308087210 */ /* 0x000fe20007ffe1ff */
[----:B------:R-:W-:-:S03]  /*0f90*/  VIADD R3, R10, 0xffffff81 ;  /* 0xffffff810a037836 */ /* 0x000fc60000000000 */
[----:B------:R0:W1:Y:S01]  /*0fa0*/  MUFU.RCP R9, R8 ;  /* 0x0000000800097308 */ /* 0x0000620000001000 */
[----:B------:R-:W-:Y:S01]  /*0fb0*/  FADD.FTZ R11, -R8, -RZ ;  /* 0x800000ff080b7221 */ /* 0x000fe20000010100 */
[C---:B------:R-:W-:Y:S01]  /*0fc0*/  IMAD R0, R3.reuse, -0x800000, R0 ;  /* 0xff80000003007824 */ /* 0x040fe200078e0200 */
[----:B0-----:R-:W-:-:S04]  /*0fd0*/  IADD3 R8, PT, PT, R3, 0x7f, -R12 ;  /* 0x0000007f03087810 */ /* 0x001fc80007ffe80c */
[----:B------:R-:W-:Y:S01]  /*0fe0*/  IADD3 R8, PT, PT, R8, R7, RZ ;  /* 0x0000000708087210 */ /* 0x000fe20007ffe0ff */
        /* <DEDUP_REMOVED lines=26> */
[----:B------:R-:W-:Y:S02]  /*1190*/  IADD3 R10, PT, PT, R11, 0x20, RZ ;  /* 0x000000200b0a7810 */ /* 0x000fe40007ffe0ff */
[----:B------:R-:W-:-:S02]  /*11a0*/  LOP3.LUT R7, R7, 0x800000, RZ, 0xfc, !PT ;  /* 0x0080000007077812 */ /* 0x000fc400078efcff */
[----:B------:R-:W-:Y:S02]  /*11b0*/  IADD3 R9, PT, PT, -R11, RZ, RZ ;  /* 0x000000ff0b097210 */ /* 0x000fe40007ffe1ff */
[----:B------:R-:W-:Y:S02]  /*11c0*/  SHF.L.U32 R10, R7, R10, RZ ;  /* 0x0000000a070a7219 */ /* 0x000fe400000006ff */
[----:B------:R-:W-:Y:S02]  /*11d0*/  FSETP.NEU.FTZ.AND P0, PT, R3, R8, PT ;  /* 0x000000080300720b */ /* 0x000fe40003f1d000 */
[----:B------:R-:W-:Y:S02]  /*11e0*/  SEL R8, R9, RZ, P2 ;  /* 0x000000ff09087207 */ /* 0x000fe40001000000 */
[----:B------:R-:W-:Y:S02]  /*11f0*/  ISETP.NE.AND P1, PT, R10, RZ, P1 ;  /* 0x000000ff0a00720c */ /* 0x000fe40000f25270 */
[----:B------:R-:W-:-:S02]  /*1200*/  SHF.R.U32.HI R8, RZ, R8, R7 ;  /* 0x00000008ff087219 */ /* 0x000fc40000011607 */
[----:B------:R-:W-:Y:S02]  /*1210*/  PLOP3.LUT P0, PT, P0, P1, PT, 0xf8, 0x8f ;  /* 0x00000000008f781c */ /* 0x000fe40000703f70 */
[----:B------:R-:W-:Y:S02]  /*1220*/  SHF.R.U32.HI R10, RZ, 0x1, R8 ;  /* 0x00000001ff0a7819 */ /* 0x000fe40000011608 */
[----:B------:R-:W-:-:S04]  /*1230*/  SEL R3, RZ, 0x1, !P0 ;  /* 0x00000001ff037807 */ /* 0x000fc80004000000 */
[----:B------:R-:W-:-:S04]  /*1240*/  LOP3.LUT R3, R3, 0x1, R10, 0xf8, !PT ;  /* 0x0000000103037812 */ /* 0x000fc800078ef80a */
[----:B------:R-:W-:-:S05]  /*1250*/  LOP3.LUT R3, R3, R8, RZ, 0xc0, !PT ;  /* 0x0000000803037212 */ /* 0x000fca00078ec0ff */
[----:B------:R-:W-:-:S05]  /*1260*/  IMAD.IADD R3, R10, 0x1, R3 ;  /* 0x000000010a037824 */ /* 0x000fca00078e0203 */
[----:B------:R-:W-:Y:S01]  /*1270*/  LOP3.LUT R0, R3, R0, RZ, 0xfc, !PT ;  /* 0x0000000003007212 */ /* 0x000fe200078efcff */
[----:B------:R-:W-:Y:S06]  /*1280*/  BRA `(.L_x_142) ;  /* 0x0000000000107947 */ /* 0x000fec0003800000 */
.L_x_141:
[----:B------:R-:W-:-:S04]  /*1290*/  LOP3.LUT R0, R0, 0x80000000, RZ, 0xc0, !PT ;  /* 0x8000000000007812 */ /* 0x000fc800078ec0ff */
[----:B------:R-:W-:Y:S01]  /*12a0*/  LOP3.LUT R0, R0, 0x7f800000, RZ, 0xfc, !PT ;  /* 0x7f80000000007812 */ /* 0x000fe200078efcff */
[----:B------:R-:W-:Y:S06]  /*12b0*/  BRA `(.L_x_142) ;  /* 0x0000000000047947 */ /* 0x000fec0003800000 */
.L_x_140:
[----:B------:R-:W-:-:S07]  /*12c0*/  LEA R0, R8, R0, 0x17 ;  /* 0x0000000008007211 */ /* 0x000fce00078eb8ff */
.L_x_142:
[----:B------:R-:W-:Y:S05]  /*12d0*/  BSYNC.RECONVERGENT B2 ;  /* 0x0000000000027941 */ /* 0x000fea0003800200 */
.L_x_139:
[----:B------:R-:W-:Y:S05]  /*12e0*/  BRA `(.L_x_143) ;  /* 0x0000000000207947 */ /* 0x000fea0003800000 */
.L_x_138:
[----:B------:R-:W-:-:S04]  /*12f0*/  LOP3.LUT R0, R3, 0x80000000, R0, 0x48, !PT ;  /* 0x8000000003007812 */ /* 0x000fc800078e4800 */
[----:B------:R-:W-:Y:S01]  /*1300*/  LOP3.LUT R0, R0, 0x7f800000, RZ, 0xfc, !PT ;  /* 0x7f80000000007812 */ /* 0x000fe200078efcff */
[----:B------:R-:W-:Y:S06]  /*1310*/  BRA `(.L_x_143) ;  /* 0x0000000000147947 */ /* 0x000fec0003800000 */
.L_x_137:
[----:B------:R-:W-:Y:S01]  /*1320*/  LOP3.LUT R0, R3, 0x80000000, R0, 0x48, !PT ;  /* 0x8000000003007812 */ /* 0x000fe200078e4800 */
[----:B------:R-:W-:Y:S06]  /*1330*/  BRA `(.L_x_143) ;  /* 0x00000000000c7947 */ /* 0x000fec0003800000 */
.L_x_136:
[----:B------:R-:W0:Y:S01]  /*1340*/  MUFU.RSQ R0, -QNAN ;  /* 0xffc0000000007908 */ /* 0x000e220000001400 */
[----:B------:R-:W-:Y:S05]  /*1350*/  BRA `(.L_x_143) ;  /* 0x0000000000047947 */ /* 0x000fea0003800000 */
.L_x_135:
[----:B------:R-:W-:-:S07]  /*1360*/  FADD.FTZ R0, R0, R3 ;  /* 0x0000000300007221 */ /* 0x000fce0000010000 */
.L_x_143:
[----:B------:R-:W-:Y:S05]  /*1370*/  BSYNC.RECONVERGENT B1 ;  /* 0x0000000000017941 */ /* 0x000fea0003800200 */
.L_x_133:
[----:B------:R-:W-:-:S04]  /*1380*/  HFMA2 R7, -RZ, RZ, 0, 0 ;  /* 0x00000000ff077431 */ /* 0x000fc800000001ff */
[----:B0-----:R-:W-:Y:S05]  /*1390*/  RET.REL.NODEC R6 `(_Z19undistortCudaKernelPhS_iii) ;  /* 0xffffffec06187950 */ /* 0x001fea0003c3ffff */
.L_x_144:
        /* <DEDUP_REMOVED lines=14> */
.L_x_156:


//--------------------- .nv.shared.reserved.0     --------------------------
	.section	.nv.shared.reserved.0,"aw",@nobits
	.weak		__nv_reservedSMEM_offset_0_alias
	.size		__nv_reservedSMEM_offset_0_alias, 0, 64
	.other		__nv_reservedSMEM_offset_0_alias,@"STO_CUDA_RESERVED_SHARED STV_DEFAULT"
__nv_reservedSMEM_offset_0_alias:
	.zero		0
	.zero		64


//--------------------- .nv.constant0._Z14fillCudaKernelPfiii --------------------------
	.section	.nv.constant0._Z14fillCudaKernelPfiii,"a",@progbits
	.sectionflags	@""
	.align	4
.nv.constant0._Z14fillCudaKernelPfiii:
	.zero		916


//--------------------- .nv.constant0._Z23imageToOpenglCudaKernelPhP6uchar4iii --------------------------
	.section	.nv.constant0._Z23imageToOpenglCudaKernelPhP6uchar4iii,"a",@progbits
	.sectionflags	@""
	.align	4
.nv.constant0._Z23imageToOpenglCudaKernelPhP6uchar4iii:
	.zero		924


//--------------------- .nv.constant0._Z20networkToImageKernelPhPfiii --------------------------
	.section	.nv.constant0._Z20networkToImageKernelPhPfiii,"a",@progbits
	.sectionflags	@""
	.align	4
.nv.constant0._Z20networkToImageKernelPhPfiii:
	.zero		924


//--------------------- .nv.constant0._Z20imageToNetworkKernelPhPfiii --------------------------
	.section	.nv.constant0._Z20imageToNetworkKernelPhPfiii,"a",@progbits
	.sectionflags	@""
	.align	4
.nv.constant0._Z20imageToNetworkKernelPhPfiii:
	.zero		924


//--------------------- .nv.constant0._Z18applyMapCudaKernelPhS_S_S_S_P6float2iiiii --------------------------
	.section	.nv.constant0._Z18applyMapCudaKernelPhS_S_S_S_P6float2iiiii,"a",@progbits
	.sectionflags	@""
	.align	4
.nv.constant0._Z18applyMapCudaKernelPhS_S_S_S_P6float2iiiii:
	.zero		964


//--------------------- .nv.constant0._Z16calMapCudaKernelP6float2iiiiii --------------------------
	.section	.nv.constant0._Z16calMapCudaKernelP6float2iiiiii,"a",@progbits
	.sectionflags	@""
	.align	4
.nv.constant0._Z16calMapCudaKernelP6float2iiiiii:
	.zero		928


//--------------------- .nv.constant0._Z21encodeImageCudaKernelPhS_S_S_S_iiiiii --------------------------
	.section	.nv.constant0._Z21encodeImageCudaKernelPhS_S_S_S_iiiiii,"a",@progbits
	.sectionflags	@""
	.align	4
.nv.constant0._Z21encodeImageCudaKernelPhS_S_S_S_iiiiii:
	.zero		960


//--------------------- .nv.constant0._Z7nothingPhS_iii --------------------------
	.section	.nv.constant0._Z7nothingPhS_iii,"a",@progbits
	.sectionflags	@""
	.align	4
.nv.constant0._Z7nothingPhS_iii:
	.zero		924


//--------------------- .nv.constant0._Z20homographyCudaKernelPhS_iiii --------------------------
	.section	.nv.constant0._Z20homographyCudaKernelPhS_iiii,"a",@progbits
	.sectionflags	@""
	.align	4
.nv.constant0._Z20homographyCudaKernelPhS_iiii:
	.zero		928


//--------------------- .nv.constant0._Z19undistortCudaKernelPhS_iii --------------------------
	.section	.nv.constant0._Z19undistortCudaKernelPhS_iii,"a",@progbits
	.sectionflags	@""
	.align	4
.nv.constant0._Z19undistortCudaKernelPhS_iii:
	.zero		924


//--------------------- SYMBOLS --------------------------

	.type		.nv.reservedSmem.offset0,@object
	.size		.nv.reservedSmem.offset0,0x4
